//
// Generated by NVIDIA NVVM Compiler
//
// Compiler Build ID: CL-36424714
// Cuda compilation tools, release 13.0, V13.0.88
// Based on NVVM 20.0.0
//

.version 9.0
.target sm_100
.address_size 64

	// .globl	_Z25gaussianEliminationKernelPdS_i

.visible .entry _Z25gaussianEliminationKernelPdS_i(
	.param .u64 .ptr .align 1 _Z25gaussianEliminationKernelPdS_i_param_0,
	.param .u64 .ptr .align 1 _Z25gaussianEliminationKernelPdS_i_param_1,
	.param .u32 _Z25gaussianEliminationKernelPdS_i_param_2
)
{
	.reg .pred 	%p<9>;
	.reg .b32 	%r<40>;
	.reg .b64 	%rd<22>;
	.reg .b64 	%fd<28>;

	ld.param.u64 	%rd4, [_Z25gaussianEliminationKernelPdS_i_param_0];
	ld.param.u64 	%rd3, [_Z25gaussianEliminationKernelPdS_i_param_1];
	ld.param.u32 	%r26, [_Z25gaussianEliminationKernelPdS_i_param_2];
	cvta.to.global.u64 	%rd1, %rd4;
	mov.u32 	%r27, %ctaid.x;
	mov.u32 	%r28, %ntid.x;
	mov.u32 	%r29, %tid.x;
	mad.lo.s32 	%r1, %r27, %r28, %r29;
	mov.u32 	%r2, %ctaid.y;
	setp.le.s32 	%p1, %r1, %r2;
	setp.ge.s32 	%p2, %r1, %r26;
	or.pred  	%p3, %p1, %p2;
	@%p3 bra 	$L__BB0_9;
	mul.lo.s32 	%r3, %r26, %r1;
	add.s32 	%r35, %r3, %r2;
	mul.wide.s32 	%rd5, %r35, 8;
	add.s64 	%rd6, %rd1, %rd5;
	ld.global.f64 	%fd2, [%rd6];
	mul.lo.s32 	%r5, %r26, %r2;
	add.s32 	%r30, %r5, %r2;
	mul.wide.s32 	%rd7, %r30, 8;
	add.s64 	%rd8, %rd1, %rd7;
	ld.global.f64 	%fd3, [%rd8];
	div.rn.f64 	%fd1, %fd2, %fd3;
	setp.ge.s32 	%p4, %r2, %r26;
	@%p4 bra 	$L__BB0_8;
	sub.s32 	%r31, %r26, %r2;
	and.b32  	%r6, %r31, 3;
	setp.eq.s32 	%p5, %r6, 0;
	mov.u32 	%r36, %r2;
	@%p5 bra 	$L__BB0_5;
	mad.lo.s32 	%r34, %r2, %r26, %r2;
	neg.s32 	%r33, %r6;
	add.s32 	%r36, %r2, %r6;
$L__BB0_4:
	.pragma "nounroll";
	mul.wide.s32 	%rd9, %r35, 8;
	add.s64 	%rd10, %rd1, %rd9;
	mul.wide.s32 	%rd11, %r34, 8;
	add.s64 	%rd12, %rd1, %rd11;
	ld.global.f64 	%fd4, [%rd12];
	mul.f64 	%fd5, %fd1, %fd4;
	ld.global.f64 	%fd6, [%rd10];
	sub.f64 	%fd7, %fd6, %fd5;
	st.global.f64 	[%rd10], %fd7;
	add.s32 	%r35, %r35, 1;
	add.s32 	%r34, %r34, 1;
	add.s32 	%r33, %r33, 1;
	setp.ne.s32 	%p6, %r33, 0;
	@%p6 bra 	$L__BB0_4;
$L__BB0_5:
	sub.s32 	%r32, %r2, %r26;
	setp.gt.u32 	%p7, %r32, -4;
	@%p7 bra 	$L__BB0_8;
	sub.s32 	%r39, %r36, %r26;
	add.s64 	%rd2, %rd1, 16;
	add.s32 	%r38, %r36, %r5;
	add.s32 	%r37, %r36, %r3;
$L__BB0_7:
	mul.wide.s32 	%rd13, %r38, 8;
	add.s64 	%rd14, %rd2, %rd13;
	mul.wide.s32 	%rd15, %r37, 8;
	add.s64 	%rd16, %rd2, %rd15;
	ld.global.f64 	%fd8, [%rd14+-16];
	mul.f64 	%fd9, %fd1, %fd8;
	ld.global.f64 	%fd10, [%rd16+-16];
	sub.f64 	%fd11, %fd10, %fd9;
	st.global.f64 	[%rd16+-16], %fd11;
	ld.global.f64 	%fd12, [%rd14+-8];
	mul.f64 	%fd13, %fd1, %fd12;
	ld.global.f64 	%fd14, [%rd16+-8];
	sub.f64 	%fd15, %fd14, %fd13;
	st.global.f64 	[%rd16+-8], %fd15;
	ld.global.f64 	%fd16, [%rd14];
	mul.f64 	%fd17, %fd1, %fd16;
	ld.global.f64 	%fd18, [%rd16];
	sub.f64 	%fd19, %fd18, %fd17;
	st.global.f64 	[%rd16], %fd19;
	ld.global.f64 	%fd20, [%rd14+8];
	mul.f64 	%fd21, %fd1, %fd20;
	ld.global.f64 	%fd22, [%rd16+8];
	sub.f64 	%fd23, %fd22, %fd21;
	st.global.f64 	[%rd16+8], %fd23;
	add.s32 	%r39, %r39, 4;
	add.s32 	%r38, %r38, 4;
	add.s32 	%r37, %r37, 4;
	setp.ne.s32 	%p8, %r39, 0;
	@%p8 bra 	$L__BB0_7;
$L__BB0_8:
	cvta.to.global.u64 	%rd17, %rd3;
	mul.wide.u32 	%rd18, %r2, 8;
	add.s64 	%rd19, %rd17, %rd18;
	ld.global.f64 	%fd24, [%rd19];
	mul.f64 	%fd25, %fd1, %fd24;
	mul.wide.u32 	%rd20, %r1, 8;
	add.s64 	%rd21, %rd17, %rd20;
	ld.global.f64 	%fd26, [%rd21];
	sub.f64 	%fd27, %fd26, %fd25;
	st.global.f64 	[%rd21], %fd27;
$L__BB0_9:
	ret;

}
	// .globl	_Z22initializeSystemKernelPdS_ii
.visible .entry _Z22initializeSystemKernelPdS_ii(
	.param .u64 .ptr .align 1 _Z22initializeSystemKernelPdS_ii_param_0,
	.param .u64 .ptr .align 1 _Z22initializeSystemKernelPdS_ii_param_1,
	.param .u32 _Z22initializeSystemKernelPdS_ii_param_2,
	.param .u32 _Z22initializeSystemKernelPdS_ii_param_3
)
{
	.reg .pred 	%p<7>;
	.reg .b32 	%r<19>;
	.reg .b64 	%rd<14>;
	.reg .b64 	%fd<5>;

	ld.param.u64 	%rd3, [_Z22initializeSystemKernelPdS_ii_param_0];
	ld.param.u64 	%rd2, [_Z22initializeSystemKernelPdS_ii_param_1];
	ld.param.u32 	%r4, [_Z22initializeSystemKernelPdS_ii_param_2];
	ld.param.u32 	%r5, [_Z22initializeSystemKernelPdS_ii_param_3];
	cvta.to.global.u64 	%rd1, %rd3;
	mov.u32 	%r6, %ctaid.x;
	mov.u32 	%r7, %ntid.x;
	mov.u32 	%r8, %tid.x;
	mad.lo.s32 	%r1, %r6, %r7, %r8;
	mul.lo.s32 	%r9, %r4, %r4;
	setp.ge.s32 	%p1, %r1, %r9;
	@%p1 bra 	$L__BB1_6;
	div.s32 	%r2, %r1, %r4;
	mul.lo.s32 	%r10, %r2, %r4;
	sub.s32 	%r3, %r1, %r10;
	setp.ne.s32 	%p2, %r5, 0;
	setp.lt.s32 	%p3, %r3, %r2;
	and.pred  	%p4, %p2, %p3;
	@%p4 bra 	$L__BB1_5;
	setp.ne.s32 	%p5, %r2, %r3;
	@%p5 bra 	$L__BB1_4;
	cvt.rn.f64.s32 	%fd2, %r4;
	div.rn.f64 	%fd3, %fd2, 0d4024000000000000;
	mul.wide.s32 	%rd9, %r1, 8;
	add.s64 	%rd10, %rd1, %rd9;
	st.global.f64 	[%rd10], %fd3;
	bra.uni 	$L__BB1_6;
$L__BB1_4:
	add.s32 	%r11, %r3, %r2;
	mul.hi.s32 	%r12, %r11, 1717986919;
	shr.u32 	%r13, %r12, 31;
	shr.s32 	%r14, %r12, 1;
	add.s32 	%r15, %r14, %r13;
	mul.lo.s32 	%r16, %r15, 5;
	sub.s32 	%r17, %r11, %r16;
	add.s32 	%r18, %r17, 1;
	cvt.rn.f64.s32 	%fd1, %r18;
	mul.wide.s32 	%rd7, %r1, 8;
	add.s64 	%rd8, %rd1, %rd7;
	st.global.f64 	[%rd8], %fd1;
	bra.uni 	$L__BB1_6;
$L__BB1_5:
	mul.wide.s32 	%rd4, %r1, 8;
	add.s64 	%rd5, %rd1, %rd4;
	mov.b64 	%rd6, 0;
	st.global.u64 	[%rd5], %rd6;
$L__BB1_6:
	setp.ge.s32 	%p6, %r1, %r4;
	@%p6 bra 	$L__BB1_8;
	cvt.rn.f64.s32 	%fd4, %r4;
	cvta.to.global.u64 	%rd11, %rd2;
	mul.wide.s32 	%rd12, %r1, 8;
	add.s64 	%rd13, %rd11, %rd12;
	st.global.f64 	[%rd13], %fd4;
$L__BB1_8:
	ret;

}
	// .globl	_Z22backSubstitutionKernelPdS_S_i
.visible .entry _Z22backSubstitutionKernelPdS_S_i(
	.param .u64 .ptr .align 1 _Z22backSubstitutionKernelPdS_S_i_param_0,
	.param .u64 .ptr .align 1 _Z22backSubstitutionKernelPdS_S_i_param_1,
	.param .u64 .ptr .align 1 _Z22backSubstitutionKernelPdS_S_i_param_2,
	.param .u32 _Z22backSubstitutionKernelPdS_S_i_param_3
)
{
	.reg .pred 	%p<11>;
	.reg .b32 	%r<54>;
	.reg .b64 	%rd<31>;
	.reg .b64 	%fd<141>;

	ld.param.u64 	%rd6, [_Z22backSubstitutionKernelPdS_S_i_param_0];
	ld.param.u64 	%rd5, [_Z22backSubstitutionKernelPdS_S_i_param_1];
	ld.param.u64 	%rd7, [_Z22backSubstitutionKernelPdS_S_i_param_2];
	ld.param.u32 	%r32, [_Z22backSubstitutionKernelPdS_S_i_param_3];
	cvta.to.global.u64 	%rd1, %rd7;
	cvta.to.global.u64 	%rd2, %rd6;
	mov.u32 	%r33, %ntid.x;
	mov.u32 	%r34, %ctaid.x;
	mov.u32 	%r35, %tid.x;
	mad.lo.s32 	%r1, %r33, %r34, %r35;
	setp.ge.s32 	%p1, %r1, %r32;
	@%p1 bra 	$L__BB2_16;
	cvta.to.global.u64 	%rd8, %rd5;
	mul.wide.s32 	%rd9, %r1, 8;
	add.s64 	%rd10, %rd8, %rd9;
	ld.global.f64 	%fd140, [%rd10];
	add.s32 	%r49, %r32, -1;
	setp.le.s32 	%p2, %r49, %r1;
	@%p2 bra 	$L__BB2_15;
	mul.lo.s32 	%r3, %r32, %r1;
	not.b32 	%r36, %r1;
	add.s32 	%r4, %r32, %r36;
	sub.s32 	%r37, %r32, %r1;
	add.s32 	%r38, %r37, -2;
	and.b32  	%r5, %r4, 15;
	setp.lt.u32 	%p3, %r38, 15;
	@%p3 bra 	$L__BB2_6;
	and.b32  	%r39, %r4, -16;
	neg.s32 	%r45, %r39;
	add.s64 	%rd3, %rd2, -56;
	mad.lo.s32 	%r40, %r32, %r1, %r32;
	add.s32 	%r44, %r40, -1;
	add.s64 	%rd4, %rd1, -56;
	mov.u32 	%r46, %r32;
$L__BB2_4:
	.pragma "nounroll";
	mul.wide.s32 	%rd11, %r44, 8;
	add.s64 	%rd12, %rd3, %rd11;
	mul.wide.s32 	%rd13, %r49, 8;
	add.s64 	%rd14, %rd4, %rd13;
	ld.global.f64 	%fd16, [%rd12+56];
	ld.global.f64 	%fd17, [%rd14+56];
	mul.f64 	%fd18, %fd16, %fd17;
	sub.f64 	%fd19, %fd140, %fd18;
	ld.global.f64 	%fd20, [%rd12+48];
	ld.global.f64 	%fd21, [%rd14+48];
	mul.f64 	%fd22, %fd20, %fd21;
	sub.f64 	%fd23, %fd19, %fd22;
	ld.global.f64 	%fd24, [%rd12+40];
	ld.global.f64 	%fd25, [%rd14+40];
	mul.f64 	%fd26, %fd24, %fd25;
	sub.f64 	%fd27, %fd23, %fd26;
	ld.global.f64 	%fd28, [%rd12+32];
	ld.global.f64 	%fd29, [%rd14+32];
	mul.f64 	%fd30, %fd28, %fd29;
	sub.f64 	%fd31, %fd27, %fd30;
	ld.global.f64 	%fd32, [%rd12+24];
	ld.global.f64 	%fd33, [%rd14+24];
	mul.f64 	%fd34, %fd32, %fd33;
	sub.f64 	%fd35, %fd31, %fd34;
	ld.global.f64 	%fd36, [%rd12+16];
	ld.global.f64 	%fd37, [%rd14+16];
	mul.f64 	%fd38, %fd36, %fd37;
	sub.f64 	%fd39, %fd35, %fd38;
	ld.global.f64 	%fd40, [%rd12+8];
	ld.global.f64 	%fd41, [%rd14+8];
	mul.f64 	%fd42, %fd40, %fd41;
	sub.f64 	%fd43, %fd39, %fd42;
	ld.global.f64 	%fd44, [%rd12];
	ld.global.f64 	%fd45, [%rd14];
	mul.f64 	%fd46, %fd44, %fd45;
	sub.f64 	%fd47, %fd43, %fd46;
	ld.global.f64 	%fd48, [%rd12+-8];
	ld.global.f64 	%fd49, [%rd14+-8];
	mul.f64 	%fd50, %fd48, %fd49;
	sub.f64 	%fd51, %fd47, %fd50;
	ld.global.f64 	%fd52, [%rd12+-16];
	ld.global.f64 	%fd53, [%rd14+-16];
	mul.f64 	%fd54, %fd52, %fd53;
	sub.f64 	%fd55, %fd51, %fd54;
	ld.global.f64 	%fd56, [%rd12+-24];
	ld.global.f64 	%fd57, [%rd14+-24];
	mul.f64 	%fd58, %fd56, %fd57;
	sub.f64 	%fd59, %fd55, %fd58;
	ld.global.f64 	%fd60, [%rd12+-32];
	ld.global.f64 	%fd61, [%rd14+-32];
	mul.f64 	%fd62, %fd60, %fd61;
	sub.f64 	%fd63, %fd59, %fd62;
	ld.global.f64 	%fd64, [%rd12+-40];
	ld.global.f64 	%fd65, [%rd14+-40];
	mul.f64 	%fd66, %fd64, %fd65;
	sub.f64 	%fd67, %fd63, %fd66;
	ld.global.f64 	%fd68, [%rd12+-48];
	ld.global.f64 	%fd69, [%rd14+-48];
	mul.f64 	%fd70, %fd68, %fd69;
	sub.f64 	%fd71, %fd67, %fd70;
	ld.global.f64 	%fd72, [%rd12+-56];
	ld.global.f64 	%fd73, [%rd14+-56];
	mul.f64 	%fd74, %fd72, %fd73;
	sub.f64 	%fd75, %fd71, %fd74;
	ld.global.f64 	%fd76, [%rd12+-64];
	ld.global.f64 	%fd77, [%rd14+-64];
	mul.f64 	%fd78, %fd76, %fd77;
	sub.f64 	%fd140, %fd75, %fd78;
	add.s32 	%r49, %r49, -16;
	add.s32 	%r46, %r46, -16;
	add.s32 	%r45, %r45, 16;
	add.s32 	%r44, %r44, -16;
	setp.ne.s32 	%p4, %r45, 0;
	@%p4 bra 	$L__BB2_4;
	add.s32 	%r49, %r46, -1;
$L__BB2_6:
	setp.eq.s32 	%p5, %r5, 0;
	@%p5 bra 	$L__BB2_15;
	and.b32  	%r18, %r4, 7;
	setp.lt.u32 	%p6, %r5, 8;
	@%p6 bra 	$L__BB2_9;
	add.s32 	%r41, %r49, %r3;
	mul.wide.s32 	%rd15, %r41, 8;
	add.s64 	%rd16, %rd2, %rd15;
	ld.global.f64 	%fd80, [%rd16];
	mul.wide.s32 	%rd17, %r49, 8;
	add.s64 	%rd18, %rd1, %rd17;
	ld.global.f64 	%fd81, [%rd18];
	mul.f64 	%fd82, %fd80, %fd81;
	sub.f64 	%fd83, %fd140, %fd82;
	ld.global.f64 	%fd84, [%rd16+-8];
	ld.global.f64 	%fd85, [%rd18+-8];
	mul.f64 	%fd86, %fd84, %fd85;
	sub.f64 	%fd87, %fd83, %fd86;
	ld.global.f64 	%fd88, [%rd16+-16];
	ld.global.f64 	%fd89, [%rd18+-16];
	mul.f64 	%fd90, %fd88, %fd89;
	sub.f64 	%fd91, %fd87, %fd90;
	ld.global.f64 	%fd92, [%rd16+-24];
	ld.global.f64 	%fd93, [%rd18+-24];
	mul.f64 	%fd94, %fd92, %fd93;
	sub.f64 	%fd95, %fd91, %fd94;
	ld.global.f64 	%fd96, [%rd16+-32];
	ld.global.f64 	%fd97, [%rd18+-32];
	mul.f64 	%fd98, %fd96, %fd97;
	sub.f64 	%fd99, %fd95, %fd98;
	ld.global.f64 	%fd100, [%rd16+-40];
	ld.global.f64 	%fd101, [%rd18+-40];
	mul.f64 	%fd102, %fd100, %fd101;
	sub.f64 	%fd103, %fd99, %fd102;
	ld.global.f64 	%fd104, [%rd16+-48];
	ld.global.f64 	%fd105, [%rd18+-48];
	mul.f64 	%fd106, %fd104, %fd105;
	sub.f64 	%fd107, %fd103, %fd106;
	ld.global.f64 	%fd108, [%rd16+-56];
	ld.global.f64 	%fd109, [%rd18+-56];
	mul.f64 	%fd110, %fd108, %fd109;
	sub.f64 	%fd140, %fd107, %fd110;
	add.s32 	%r49, %r49, -8;
$L__BB2_9:
	setp.eq.s32 	%p7, %r18, 0;
	@%p7 bra 	$L__BB2_15;
	and.b32  	%r21, %r4, 3;
	setp.lt.u32 	%p8, %r18, 4;
	@%p8 bra 	$L__BB2_12;
	add.s32 	%r42, %r49, %r3;
	mul.wide.s32 	%rd19, %r42, 8;
	add.s64 	%rd20, %rd2, %rd19;
	ld.global.f64 	%fd112, [%rd20];
	mul.wide.s32 	%rd21, %r49, 8;
	add.s64 	%rd22, %rd1, %rd21;
	ld.global.f64 	%fd113, [%rd22];
	mul.f64 	%fd114, %fd112, %fd113;
	sub.f64 	%fd115, %fd140, %fd114;
	ld.global.f64 	%fd116, [%rd20+-8];
	ld.global.f64 	%fd117, [%rd22+-8];
	mul.f64 	%fd118, %fd116, %fd117;
	sub.f64 	%fd119, %fd115, %fd118;
	ld.global.f64 	%fd120, [%rd20+-16];
	ld.global.f64 	%fd121, [%rd22+-16];
	mul.f64 	%fd122, %fd120, %fd121;
	sub.f64 	%fd123, %fd119, %fd122;
	ld.global.f64 	%fd124, [%rd20+-24];
	ld.global.f64 	%fd125, [%rd22+-24];
	mul.f64 	%fd126, %fd124, %fd125;
	sub.f64 	%fd140, %fd123, %fd126;
	add.s32 	%r49, %r49, -4;
$L__BB2_12:
	setp.eq.s32 	%p9, %r21, 0;
	@%p9 bra 	$L__BB2_15;
	add.s32 	%r52, %r49, %r3;
	neg.s32 	%r51, %r21;
$L__BB2_14:
	.pragma "nounroll";
	mul.wide.s32 	%rd23, %r49, 8;
	add.s64 	%rd24, %rd1, %rd23;
	mul.wide.s32 	%rd25, %r52, 8;
	add.s64 	%rd26, %rd2, %rd25;
	ld.global.f64 	%fd127, [%rd26];
	ld.global.f64 	%fd128, [%rd24];
	mul.f64 	%fd129, %fd127, %fd128;
	sub.f64 	%fd140, %fd140, %fd129;
	add.s32 	%r49, %r49, -1;
	add.s32 	%r52, %r52, -1;
	add.s32 	%r51, %r51, 1;
	setp.ne.s32 	%p10, %r51, 0;
	@%p10 bra 	$L__BB2_14;
$L__BB2_15:
	mad.lo.s32 	%r43, %r32, %r1, %r1;
	mul.wide.s32 	%rd27, %r43, 8;
	add.s64 	%rd28, %rd2, %rd27;
	ld.global.f64 	%fd130, [%rd28];
	div.rn.f64 	%fd131, %fd140, %fd130;
	add.s64 	%rd30, %rd1, %rd9;
	st.global.f64 	[%rd30], %fd131;
$L__BB2_16:
	ret;

}


// ===== COMPILED SASS (sm_100) =====

	.target	sm_100

	.elftype	@"ET_EXEC"


//--------------------- .note.nv.tkinfo           --------------------------
	.section	.note.nv.tkinfo,"",@"SHT_NOTE"
	.sectionflags	@"SHF_NOTE_NV_TKINFO"
	.tkinfo
        /*0018*/ 	.word	0x00000002
        /*0030*/ 	.string	""
        /*0030*/ 	.string	"ptxas"
        /*0030*/ 	.string	"Cuda compilation tools, release 13.0, V13.0.88"
        /*0030*/ 	.string	"Build cuda_13.0.r13.0/compiler.36424714_0"
        /*0030*/ 	.string	"-arch sm_100 -m 64 "



//--------------------- .note.nv.cuinfo           --------------------------
	.section	.note.nv.cuinfo,"",@"SHT_NOTE"
	.sectionflags	@"SHF_NOTE_NV_CUINFO"
        /*0018*/ 	.short	0x0002
        /*001a*/ 	.short	0x0064
        /*001c*/ 	.short	0x0082
	.zero		2


//--------------------- .nv.info                  --------------------------
	.section	.nv.info,"",@"SHT_CUDA_INFO"
	.align	4


	//----- nvinfo : EIATTR_REGCOUNT
	.align		4
        /*0000*/ 	.byte	0x04, 0x2f
        /*0002*/ 	.short	(.L_1 - .L_0)
	.align		4
.L_0:
        /*0004*/ 	.word	index@(_Z25gaussianEliminationKernelPdS_i)
        /*0008*/ 	.word	0x00000020


	//----- nvinfo : EIATTR_FRAME_SIZE
	.align		4
.L_1:
        /*000c*/ 	.byte	0x04, 0x11
        /*000e*/ 	.short	(.L_3 - .L_2)
	.align		4
.L_2:
        /*0010*/ 	.word	index@($__internal_2_$__cuda_sm20_div_rn_f64_full)
        /*0014*/ 	.word	0x00000000


	//----- nvinfo : EIATTR_FRAME_SIZE
	.align		4
.L_3:
        /*0018*/ 	.byte	0x04, 0x11
        /*001a*/ 	.short	(.L_5 - .L_4)
	.align		4
.L_4:
        /*001c*/ 	.word	index@(_Z25gaussianEliminationKernelPdS_i)
        /*0020*/ 	.word	0x00000000


	//----- nvinfo : EIATTR_REGCOUNT
	.align		4
.L_5:
        /*0024*/ 	.byte	0x04, 0x2f
        /*0026*/ 	.short	(.L_7 - .L_6)
	.align		4
.L_6:
        /*0028*/ 	.word	index@(_Z22initializeSystemKernelPdS_ii)
        /*002c*/ 	.word	0x00000017


	//----- nvinfo : EIATTR_FRAME_SIZE
	.align		4
.L_7:
        /*0030*/ 	.byte	0x04, 0x11
        /*0032*/ 	.short	(.L_9 - .L_8)
	.align		4
.L_8:
        /*0034*/ 	.word	index@($__internal_1_$__cuda_sm20_div_rn_f64_full)
        /*0038*/ 	.word	0x00000000


	//----- nvinfo : EIATTR_FRAME_SIZE
	.align		4
.L_9:
        /*003c*/ 	.byte	0x04, 0x11
        /*003e*/ 	.short	(.L_11 - .L_10)
	.align		4
.L_10:
        /*0040*/ 	.word	index@(_Z22initializeSystemKernelPdS_ii)
        /*0044*/ 	.word	0x00000000


	//----- nvinfo : EIATTR_REGCOUNT
	.align		4
.L_11:
        /*0048*/ 	.byte	0x04, 0x2f
        /*004a*/ 	.short	(.L_13 - .L_12)
	.align		4
.L_12:
        /*004c*/ 	.word	index@(_Z22backSubstitutionKernelPdS_S_i)
        /*0050*/ 	.word	0x00000020


	//----- nvinfo : EIATTR_FRAME_SIZE
	.align		4
.L_13:
        /*0054*/ 	.byte	0x04, 0x11
        /*0056*/ 	.short	(.L_15 - .L_14)
	.align		4
.L_14:
        /*0058*/ 	.word	index@($__internal_0_$__cuda_sm20_div_rn_f64_full)
        /*005c*/ 	.word	0x00000000


	//----- nvinfo : EIATTR_FRAME_SIZE
	.align		4
.L_15:
        /*0060*/ 	.byte	0x04, 0x11
        /*0062*/ 	.short	(.L_17 - .L_16)
	.align		4
.L_16:
        /*0064*/ 	.word	index@(_Z22backSubstitutionKernelPdS_S_i)
        /*0068*/ 	.word	0x00000000


	//----- nvinfo : EIATTR_MIN_STACK_SIZE
	.align		4
.L_17:
        /*006c*/ 	.byte	0x04, 0x12
        /*006e*/ 	.short	(.L_19 - .L_18)
	.align		4
.L_18:
        /*0070*/ 	.word	index@(_Z22backSubstitutionKernelPdS_S_i)
        /*0074*/ 	.word	0x00000000


	//----- nvinfo : EIATTR_MIN_STACK_SIZE
	.align		4
.L_19:
        /*0078*/ 	.byte	0x04, 0x12
        /*007a*/ 	.short	(.L_21 - .L_20)
	.align		4
.L_20:
        /*007c*/ 	.word	index@(_Z22initializeSystemKernelPdS_ii)
        /*0080*/ 	.word	0x00000000


	//----- nvinfo : EIATTR_MIN_STACK_SIZE
	.align		4
.L_21:
        /*0084*/ 	.byte	0x04, 0x12
        /*0086*/ 	.short	(.L_23 - .L_22)
	.align		4
.L_22:
        /*0088*/ 	.word	index@(_Z25gaussianEliminationKernelPdS_i)
        /*008c*/ 	.word	0x00000000
.L_23:


//--------------------- .nv.compat                --------------------------
	.section	.nv.compat,"",@"SHT_CUDA_COMPAT_INFO"
	.align	4
        /*0000*/ 	.byte	0x02, 0x09, 0x00, 0x00, 0x02, 0x02, 0x01, 0x00, 0x02, 0x05, 0x05, 0x00, 0x03, 0x07, 0x01, 0x01
        /*0010*/ 	.byte	0x02, 0x03, 0x00, 0x00, 0x02, 0x06, 0x01, 0x00, 0x04, 0x0b, 0x08, 0x00, 0x01, 0x00, 0x00, 0x00
        /*0020*/ 	.byte	0x00, 0x00, 0x00, 0x00


//--------------------- .nv.info._Z22backSubstitutionKernelPdS_S_i --------------------------
	.section	.nv.info._Z22backSubstitutionKernelPdS_S_i,"",@"SHT_CUDA_INFO"
	.sectionflags	@""
	.align	4


	//----- nvinfo : EIATTR_CUDA_API_VERSION
	.align		4
        /*0000*/ 	.byte	0x04, 0x37
        /*0002*/ 	.short	(.L_25 - .L_24)
.L_24:
        /*0004*/ 	.word	0x00000082


	//----- nvinfo : EIATTR_KPARAM_INFO
	.align		4
.L_25:
        /*0008*/ 	.byte	0x04, 0x17
        /*000a*/ 	.short	(.L_27 - .L_26)
.L_26:
        /*000c*/ 	.word	0x00000000
        /*0010*/ 	.short	0x0003
        /*0012*/ 	.short	0x0018
        /*0014*/ 	.byte	0x00, 0xf0, 0x11, 0x00


	//----- nvinfo : EIATTR_KPARAM_INFO
	.align		4
.L_27:
        /*0018*/ 	.byte	0x04, 0x17
        /*001a*/ 	.short	(.L_29 - .L_28)
.L_28:
        /*001c*/ 	.word	0x00000000
        /*0020*/ 	.short	0x0002
        /*0022*/ 	.short	0x0010
        /*0024*/ 	.byte	0x00, 0xf5, 0x21, 0x00


	//----- nvinfo : EIATTR_KPARAM_INFO
	.align		4
.L_29:
        /*0028*/ 	.byte	0x04, 0x17
        /*002a*/ 	.short	(.L_31 - .L_30)
.L_30:
        /*002c*/ 	.word	0x00000000
        /*0030*/ 	.short	0x0001
        /*0032*/ 	.short	0x0008
        /*0034*/ 	.byte	0x00, 0xf5, 0x21, 0x00


	//----- nvinfo : EIATTR_KPARAM_INFO
	.align		4
.L_31:
        /*0038*/ 	.byte	0x04, 0x17
        /*003a*/ 	.short	(.L_33 - .L_32)
.L_32:
        /*003c*/ 	.word	0x00000000
        /*0040*/ 	.short	0x0000
        /*0042*/ 	.short	0x0000
        /*0044*/ 	.byte	0x00, 0xf5, 0x21, 0x00


	//----- nvinfo : EIATTR_SPARSE_MMA_MASK
	.align		4
.L_33:
        /*0048*/ 	.byte	0x03, 0x50
        /*004a*/ 	.short	0x0000


	//----- nvinfo : EIATTR_MAXREG_COUNT
	.align		4
        /*004c*/ 	.byte	0x03, 0x1b
        /*004e*/ 	.short	0x00ff


	//----- nvinfo : EIATTR_MERCURY_ISA_VERSION
	.align		4
        /*0050*/ 	.byte	0x03, 0x5f
        /*0052*/ 	.short	0x0101


	//----- nvinfo : EIATTR_VRC_CTA_INIT_COUNT
	.align		4
        /*0054*/ 	.byte	0x02, 0x4a
	.zero		1
	.zero		1


	//----- nvinfo : EIATTR_EXIT_INSTR_OFFSETS
	.align		4
        /*0058*/ 	.byte	0x04, 0x1c
        /*005a*/ 	.short	(.L_35 - .L_34)


	//   ....[0]....
.L_34:
        /*005c*/ 	.word	0x00000070


	//   ....[1]....
        /*0060*/ 	.word	0x00000cb0


	//----- nvinfo : EIATTR_CRS_STACK_SIZE
	.align		4
.L_35:
        /*0064*/ 	.byte	0x04, 0x1e
        /*0066*/ 	.short	(.L_37 - .L_36)
.L_36:
        /*0068*/ 	.word	0x00000000


	//----- nvinfo : EIATTR_CBANK_PARAM_SIZE
	.align		4
.L_37:
        /*006c*/ 	.byte	0x03, 0x19
        /*006e*/ 	.short	0x001c


	//----- nvinfo : EIATTR_PARAM_CBANK
	.align		4
        /*0070*/ 	.byte	0x04, 0x0a
        /*0072*/ 	.short	(.L_39 - .L_38)
	.align		4
.L_38:
        /*0074*/ 	.word	index@(.nv.constant0._Z22backSubstitutionKernelPdS_S_i)
        /*0078*/ 	.short	0x0380
        /*007a*/ 	.short	0x001c


	//----- nvinfo : EIATTR_SW_WAR
	.align		4
.L_39:
        /*007c*/ 	.byte	0x04, 0x36
        /*007e*/ 	.short	(.L_41 - .L_40)
.L_40:
        /*0080*/ 	.word	0x00000008
.L_41:


//--------------------- .nv.info._Z22initializeSystemKernelPdS_ii --------------------------
	.section	.nv.info._Z22initializeSystemKernelPdS_ii,"",@"SHT_CUDA_INFO"
	.sectionflags	@""
	.align	4


	//----- nvinfo : EIATTR_CUDA_API_VERSION
	.align		4
        /*0000*/ 	.byte	0x04, 0x37
        /*0002*/ 	.short	(.L_43 - .L_42)
.L_42:
        /*0004*/ 	.word	0x00000082


	//----- nvinfo : EIATTR_KPARAM_INFO
	.align		4
.L_43:
        /*0008*/ 	.byte	0x04, 0x17
        /*000a*/ 	.short	(.L_45 - .L_44)
.L_44:
        /*000c*/ 	.word	0x00000000
        /*0010*/ 	.short	0x0003
        /*0012*/ 	.short	0x0014
        /*0014*/ 	.byte	0x00, 0xf0, 0x11, 0x00


	//----- nvinfo : EIATTR_KPARAM_INFO
	.align		4
.L_45:
        /*0018*/ 	.byte	0x04, 0x17
        /*001a*/ 	.short	(.L_47 - .L_46)
.L_46:
        /*001c*/ 	.word	0x00000000
        /*0020*/ 	.short	0x0002
        /*0022*/ 	.short	0x0010
        /*0024*/ 	.byte	0x00, 0xf0, 0x11, 0x00


	//----- nvinfo : EIATTR_KPARAM_INFO
	.align		4
.L_47:
        /*0028*/ 	.byte	0x04, 0x17
        /*002a*/ 	.short	(.L_49 - .L_48)
.L_48:
        /*002c*/ 	.word	0x00000000
        /*0030*/ 	.short	0x0001
        /*0032*/ 	.short	0x0008
        /*0034*/ 	.byte	0x00, 0xf5, 0x21, 0x00


	//----- nvinfo : EIATTR_KPARAM_INFO
	.align		4
.L_49:
        /*0038*/ 	.byte	0x04, 0x17
        /*003a*/ 	.short	(.L_51 - .L_50)
.L_50:
        /*003c*/ 	.word	0x00000000
        /*0040*/ 	.short	0x0000
        /*0042*/ 	.short	0x0000
        /*0044*/ 	.byte	0x00, 0xf5, 0x21, 0x00


	//----- nvinfo : EIATTR_SPARSE_MMA_MASK
	.align		4
.L_51:
        /*0048*/ 	.byte	0x03, 0x50
        /*004a*/ 	.short	0x0000


	//----- nvinfo : EIATTR_MAXREG_COUNT
	.align		4
        /*004c*/ 	.byte	0x03, 0x1b
        /*004e*/ 	.short	0x00ff


	//----- nvinfo : EIATTR_MERCURY_ISA_VERSION
	.align		4
        /*0050*/ 	.byte	0x03, 0x5f
        /*0052*/ 	.short	0x0101


	//----- nvinfo : EIATTR_VRC_CTA_INIT_COUNT
	.align		4
        /*0054*/ 	.byte	0x02, 0x4a
	.zero		1
	.zero		1


	//----- nvinfo : EIATTR_EXIT_INSTR_OFFSETS
	.align		4
        /*0058*/ 	.byte	0x04, 0x1c
        /*005a*/ 	.short	(.L_53 - .L_52)


	//   ....[0]....
.L_52:
        /*005c*/ 	.word	0x00000520


	//   ....[1]....
        /*0060*/ 	.word	0x00000570


	//----- nvinfo : EIATTR_CRS_STACK_SIZE
	.align		4
.L_53:
        /*0064*/ 	.byte	0x04, 0x1e
        /*0066*/ 	.short	(.L_55 - .L_54)
.L_54:
        /*0068*/ 	.word	0x00000000


	//----- nvinfo : EIATTR_CBANK_PARAM_SIZE
	.align		4
.L_55:
        /*006c*/ 	.byte	0x03, 0x19
        /*006e*/ 	.short	0x0018


	//----- nvinfo : EIATTR_PARAM_CBANK
	.align		4
        /*0070*/ 	.byte	0x04, 0x0a
        /*0072*/ 	.short	(.L_57 - .L_56)
	.align		4
.L_56:
        /*0074*/ 	.word	index@(.nv.constant0._Z22initializeSystemKernelPdS_ii)
        /*0078*/ 	.short	0x0380
        /*007a*/ 	.short	0x0018


	//----- nvinfo : EIATTR_SW_WAR
	.align		4
.L_57:
        /*007c*/ 	.byte	0x04, 0x36
        /*007e*/ 	.short	(.L_59 - .L_58)
.L_58:
        /*0080*/ 	.word	0x00000008
.L_59:


//--------------------- .nv.info._Z25gaussianEliminationKernelPdS_i --------------------------
	.section	.nv.info._Z25gaussianEliminationKernelPdS_i,"",@"SHT_CUDA_INFO"
	.sectionflags	@""
	.align	4


	//----- nvinfo : EIATTR_CUDA_API_VERSION
	.align		4
        /*0000*/ 	.byte	0x04, 0x37
        /*0002*/ 	.short	(.L_61 - .L_60)
.L_60:
        /*0004*/ 	.word	0x00000082


	//----- nvinfo : EIATTR_KPARAM_INFO
	.align		4
.L_61:
        /*0008*/ 	.byte	0x04, 0x17
        /*000a*/ 	.short	(.L_63 - .L_62)
.L_62:
        /*000c*/ 	.word	0x00000000
        /*0010*/ 	.short	0x0002
        /*0012*/ 	.short	0x0010
        /*0014*/ 	.byte	0x00, 0xf0, 0x11, 0x00


	//----- nvinfo : EIATTR_KPARAM_INFO
	.align		4
.L_63:
        /*0018*/ 	.byte	0x04, 0x17
        /*001a*/ 	.short	(.L_65 - .L_64)
.L_64:
        /*001c*/ 	.word	0x00000000
        /*0020*/ 	.short	0x0001
        /*0022*/ 	.short	0x0008
        /*0024*/ 	.byte	0x00, 0xf5, 0x21, 0x00


	//----- nvinfo : EIATTR_KPARAM_INFO
	.align		4
.L_65:
        /*0028*/ 	.byte	0x04, 0x17
        /*002a*/ 	.short	(.L_67 - .L_66)
.L_66:
        /*002c*/ 	.word	0x00000000
        /*0030*/ 	.short	0x0000
        /*0032*/ 	.short	0x0000
        /*0034*/ 	.byte	0x00, 0xf5, 0x21, 0x00


	//----- nvinfo : EIATTR_SPARSE_MMA_MASK
	.align		4
.L_67:
        /*0038*/ 	.byte	0x03, 0x50
        /*003a*/ 	.short	0x0000


	//----- nvinfo : EIATTR_MAXREG_COUNT
	.align		4
        /*003c*/ 	.byte	0x03, 0x1b
        /*003e*/ 	.short	0x00ff


	//----- nvinfo : EIATTR_MERCURY_ISA_VERSION
	.align		4
        /*0040*/ 	.byte	0x03, 0x5f
        /*0042*/ 	.short	0x0101


	//----- nvinfo : EIATTR_VRC_CTA_INIT_COUNT
	.align		4
        /*0044*/ 	.byte	0x02, 0x4a
	.zero		1
	.zero		1


	//----- nvinfo : EIATTR_EXIT_INSTR_OFFSETS
	.align		4
        /*0048*/ 	.byte	0x04, 0x1c
        /*004a*/ 	.short	(.L_69 - .L_68)


	//   ....[0]....
.L_68:
        /*004c*/ 	.word	0x00000090


	//   ....[1]....
        /*0050*/ 	.word	0x00000ec0


	//----- nvinfo : EIATTR_CRS_STACK_SIZE
	.align		4
.L_69:
        /*0054*/ 	.byte	0x04, 0x1e
        /*0056*/ 	.short	(.L_71 - .L_70)
.L_70:
        /*0058*/ 	.word	0x00000000


	//----- nvinfo : EIATTR_CBANK_PARAM_SIZE
	.align		4
.L_71:
        /*005c*/ 	.byte	0x03, 0x19
        /*005e*/ 	.short	0x0014


	//----- nvinfo : EIATTR_PARAM_CBANK
	.align		4
        /*0060*/ 	.byte	0x04, 0x0a
        /*0062*/ 	.short	(.L_73 - .L_72)
	.align		4
.L_72:
        /*0064*/ 	.word	index@(.nv.constant0._Z25gaussianEliminationKernelPdS_i)
        /*0068*/ 	.short	0x0380
        /*006a*/ 	.short	0x0014


	//----- nvinfo : EIATTR_SW_WAR
	.align		4
.L_73:
        /*006c*/ 	.byte	0x04, 0x36
        /*006e*/ 	.short	(.L_75 - .L_74)
.L_74:
        /*0070*/ 	.word	0x00000008
.L_75:


//--------------------- .nv.callgraph             --------------------------
	.section	.nv.callgraph,"",@"SHT_CUDA_CALLGRAPH"
	.align	4
	.sectionentsize	8
	.align		4
        /*0000*/ 	.word	0x00000000
	.align		4
        /*0004*/ 	.word	0xffffffff
	.align		4
        /*0008*/ 	.word	0x00000000
	.align		4
        /*000c*/ 	.word	0xfffffffe
	.align		4
        /*0010*/ 	.word	0x00000000
	.align		4
        /*0014*/ 	.word	0xfffffffd
	.align		4
        /*0018*/ 	.word	0x00000000
	.align		4
        /*001c*/ 	.word	0xfffffffc


//--------------------- .text._Z22backSubstitutionKernelPdS_S_i --------------------------
	.section	.text._Z22backSubstitutionKernelPdS_S_i,"ax",@progbits
	.align	128
        .global         _Z22backSubstitutionKernelPdS_S_i
        .type           _Z22backSubstitutionKernelPdS_S_i,@function
        .size           _Z22backSubstitutionKernelPdS_S_i,(.L_x_43 - _Z22backSubstitutionKernelPdS_S_i)
        .other          _Z22backSubstitutionKernelPdS_S_i,@"STO_CUDA_ENTRY STV_DEFAULT"
_Z22backSubstitutionKernelPdS_S_i:
.text._Z22backSubstitutionKernelPdS_S_i:
[----:B------:R-:W-:Y:S01]  /*0000*/  LDC R1, c[0x0][0x37c] ;  /* 0x0000df00ff017b82 */ /* 0x000fe20000000800 */
[----:B------:R-:W0:Y:S07]  /*0010*/  S2R R3, SR_CTAID.X ;  /* 0x0000000000037919 */ /* 0x000e2e0000002500 */
[----:B------:R-:W1:Y:S01]  /*0020*/  LDC R0, c[0x0][0x398] ;  /* 0x0000e600ff007b82 */ /* 0x000e620000000800 */
[----:B------:R-:W0:Y:S01]  /*0030*/  LDCU UR4, c[0x0][0x360] ;  /* 0x00006c00ff0477ac */ /* 0x000e220008000800 */
[----:B------:R-:W0:Y:S02]  /*0040*/  S2R R2, SR_TID.X ;  /* 0x0000000000027919 */ /* 0x000e240000002100 */
[----:B0-----:R-:W-:-:S05]  /*0050*/  IMAD R3, R3, UR4, R2 ;  /* 0x0000000403037c24 */ /* 0x001fca000f8e0202 */
[----:B-1----:R-:W-:-:S13]  /*0060*/  ISETP.GE.AND P0, PT, R3, R0, PT ;  /* 0x000000000300720c */ /* 0x002fda0003f06270 */
[----:B------:R-:W-:Y:S05]  /*0070*/  @P0 EXIT ;  /* 0x000000000000094d */ /* 0x000fea0003800000 */
[----:B------:R-:W0:Y:S01]  /*0080*/  LDC.64 R24, c[0x0][0x388] ;  /* 0x0000e200ff187b82 */ /* 0x000e220000000a00 */
[----:B------:R-:W1:Y:S01]  /*0090*/  LDCU.64 UR4, c[0x0][0x358] ;  /* 0x00006b00ff0477ac */ /* 0x000e620008000a00 */
[----:B0-----:R-:W-:-:S06]  /*00a0*/  IMAD.WIDE R24, R3, 0x8, R24 ;  /* 0x0000000803187825 */ /* 0x001fcc00078e0218 */
[----:B-1----:R-:W5:Y:S01]  /*00b0*/  LDG.E.64 R24, desc[UR4][R24.64] ;  /* 0x0000000418187981 */ /* 0x002f62000c1e1b00 */
[----:B------:R-:W-:Y:S01]  /*00c0*/  VIADD R27, R0, 0xffffffff ;  /* 0xffffffff001b7836 */ /* 0x000fe20000000000 */
[----:B------:R-:W-:Y:S04]  /*00d0*/  BSSY.RECONVERGENT B0, `(.L_x_0) ;  /* 0x00000a0000007945 */ /* 0x000fe80003800200 */
[----:B------:R-:W-:-:S13]  /*00e0*/  ISETP.GT.AND P0, PT, R27, R3, PT ;  /* 0x000000031b00720c */ /* 0x000fda0003f04270 */
[----:B------:R-:W-:Y:S05]  /*00f0*/  @!P0 BRA `(.L_x_1) ;  /* 0x0000000800748947 */ /* 0x000fea0003800000 */
[----:B------:R-:W-:Y:S01]  /*0100*/  IADD3 R2, PT, PT, -R3, -0x2, R0 ;  /* 0xfffffffe03027810 */ /* 0x000fe20007ffe100 */
[----:B------:R-:W-:Y:S01]  /*0110*/  BSSY.RECONVERGENT B1, `(.L_x_2) ;  /* 0x000004d000017945 */ /* 0x000fe20003800200 */
[----:B------:R-:W-:Y:S02]  /*0120*/  LOP3.LUT R5, RZ, R3, RZ, 0x33, !PT ;  /* 0x00000003ff057212 */ /* 0x000fe400078e33ff */
[----:B------:R-:W-:-:S03]  /*0130*/  ISETP.GE.U32.AND P0, PT, R2, 0xf, PT ;  /* 0x0000000f0200780c */ /* 0x000fc60003f06070 */
[----:B------:R-:W-:-:S05]  /*0140*/  IMAD.IADD R4, R5, 0x1, R0 ;  /* 0x0000000105047824 */ /* 0x000fca00078e0200 */
[----:B------:R-:W-:-:S05]  /*0150*/  LOP3.LUT R26, R4, 0xf, RZ, 0xc0, !PT ;  /* 0x0000000f041a7812 */ /* 0x000fca00078ec0ff */
[----:B------:R-:W-:Y:S05]  /*0160*/  @!P0 BRA `(.L_x_3) ;  /* 0x00000004001c8947 */ /* 0x000fea0003800000 */
[----:B------:R-:W0:Y:S01]  /*0170*/  LDC.64 R6, c[0x0][0x380] ;  /* 0x0000e000ff067b82 */ /* 0x000e220000000a00 */
[----:B------:R-:W1:Y:S01]  /*0180*/  LDCU UR6, c[0x0][0x398] ;  /* 0x00007300ff0677ac */ /* 0x000e620008000800 */
[----:B------:R-:W-:Y:S01]  /*0190*/  LOP3.LUT R28, R4, 0xfffffff0, RZ, 0xc0, !PT ;  /* 0xfffffff0041c7812 */ /* 0x000fe200078ec0ff */
[----:B------:R-:W-:Y:S01]  /*01a0*/  IMAD R5, R3, R0, R0 ;  /* 0x0000000003057224 */ /* 0x000fe200078e0200 */
[----:B------:R-:W-:Y:S03]  /*01b0*/  BSSY.RECONVERGENT B2, `(.L_x_4) ;  /* 0x0000041000027945 */ /* 0x000fe60003800200 */
[----:B------:R-:W-:Y:S01]  /*01c0*/  VIADD R5, R5, 0xffffffff ;  /* 0xffffffff05057836 */ /* 0x000fe20000000000 */
[----:B------:R-:W2:Y:S01]  /*01d0*/  LDC.64 R8, c[0x0][0x390] ;  /* 0x0000e400ff087b82 */ /* 0x000ea20000000a00 */
[----:B------:R-:W-:Y:S02]  /*01e0*/  IMAD.MOV R28, RZ, RZ, -R28 ;  /* 0x000000ffff1c7224 */ /* 0x000fe400078e0a1c */
[----:B-1----:R-:W-:Y:S01]  /*01f0*/  IMAD.U32 R2, RZ, RZ, UR6 ;  /* 0x00000006ff027e24 */ /* 0x002fe2000f8e00ff */
[----:B0-----:R-:W-:-:S04]  /*0200*/  IADD3 R6, P0, PT, R6, -0x38, RZ ;  /* 0xffffffc806067810 */ /* 0x001fc80007f1e0ff */
[----:B------:R-:W-:Y:S02]  /*0210*/  IADD3.X R7, PT, PT, R7, -0x1, RZ, P0, !PT ;  /* 0xffffffff07077810 */ /* 0x000fe400007fe4ff */
[----:B--2---:R-:W-:-:S04]  /*0220*/  IADD3 R8, P1, PT, R8, -0x38, RZ ;  /* 0xffffffc808087810 */ /* 0x004fc80007f3e0ff */
[----:B------:R-:W-:-:S09]  /*0230*/  IADD3.X R9, PT, PT, R9, -0x1, RZ, P1, !PT ;  /* 0xffffffff09097810 */ /* 0x000fd20000ffe4ff */
.L_x_5:
[----:B------:R-:W-:-:S04]  /*0240*/  IMAD.WIDE R10, R5, 0x8, R6 ;  /* 0x00000008050a7825 */ /* 0x000fc800078e0206 */
[----:B------:R-:W-:Y:S01]  /*0250*/  IMAD.WIDE R22, R27, 0x8, R8 ;  /* 0x000000081b167825 */ /* 0x000fe200078e0208 */
[----:B------:R-:W2:Y:S04]  /*0260*/  LDG.E.64 R12, desc[UR4][R10.64+0x38] ;  /* 0x000038040a0c7981 */ /* 0x000ea8000c1e1b00 */
[----:B------:R-:W2:Y:S04]  /*0270*/  LDG.E.64 R20, desc[UR4][R22.64+0x38] ;  /* 0x0000380416147981 */ /* 0x000ea8000c1e1b00 */
[----:B------:R-:W3:Y:S04]  /*0280*/  LDG.E.64 R14, desc[UR4][R10.64+0x30] ;  /* 0x000030040a0e7981 */ /* 0x000ee8000c1e1b00 */
[----:B------:R-:W3:Y:S04]  /*0290*/  LDG.E.64 R18, desc[UR4][R22.64+0x30] ;  /* 0x0000300416127981 */ /* 0x000ee8000c1e1b00 */
[----:B------:R-:W4:Y:S01]  /*02a0*/  LDG.E.64 R16, desc[UR4][R22.64+0x28] ;  /* 0x0000280416107981 */ /* 0x000f22000c1e1b00 */
[----:B--2--5:R-:W-:-:S03]  /*02b0*/  DFMA R20, -R12, R20, R24 ;  /* 0x000000140c14722b */ /* 0x024fc60000000118 */
[----:B------:R-:W4:Y:S04]  /*02c0*/  LDG.E.64 R12, desc[UR4][R10.64+0x28] ;  /* 0x000028040a0c7981 */ /* 0x000f28000c1e1b00 */
[----:B------:R-:W2:Y:S01]  /*02d0*/  LDG.E.64 R24, desc[UR4][R22.64+-0x40] ;  /* 0xffffc00416187981 */ /* 0x000ea2000c1e1b00 */
[----:B---3--:R-:W-:-:S03]  /*02e0*/  DFMA R18, -R14, R18, R20 ;  /* 0x000000120e12722b */ /* 0x008fc60000000114 */
[----:B------:R-:W3:Y:S04]  /*02f0*/  LDG.E.64 R14, desc[UR4][R10.64+0x20] ;  /* 0x000020040a0e7981 */ /* 0x000ee8000c1e1b00 */
[----:B------:R-:W3:Y:S01]  /*0300*/  LDG.E.64 R20, desc[UR4][R22.64+0x20] ;  /* 0x0000200416147981 */ /* 0x000ee2000c1e1b00 */
[----:B----4-:R-:W-:-:S03]  /*0310*/  DFMA R16, -R12, R16, R18 ;  /* 0x000000100c10722b */ /* 0x010fc60000000112 */
[----:B------:R-:W4:Y:S04]  /*0320*/  LDG.E.64 R12, desc[UR4][R10.64+0x18] ;  /* 0x000018040a0c7981 */ /* 0x000f28000c1e1b00 */
[----:B------:R-:W4:Y:S01]  /*0330*/  LDG.E.64 R18, desc[UR4][R22.64+0x18] ;  /* 0x0000180416127981 */ /* 0x000f22000c1e1b00 */
        /* <DEDUP_REMOVED lines=29> */
[----:B------:R-:W4:Y:S04]  /*0510*/  LDG.E.64 R14, desc[UR4][R22.64+-0x38] ;  /* 0xffffc804160e7981 */ /* 0x000f28000c1e1b00 */
[----:B------:R-:W2:Y:S01]  /*0520*/  LDG.E.64 R10, desc[UR4][R10.64+-0x40] ;  /* 0xffffc0040a0a7981 */ /* 0x000ea2000c1e1b00 */
[----:B------:R-:W-:Y:S01]  /*0530*/  VIADD R28, R28, 0x10 ;  /* 0x000000101c1c7836 */ /* 0x000fe20000000000 */
[----:B---3--:R-:W-:-:S04]  /*0540*/  DFMA R16, -R16, R18, R20 ;  /* 0x000000121010722b */ /* 0x008fc80000000114 */
[----:B------:R-:W-:Y:S01]  /*0550*/  ISETP.NE.AND P0, PT, R28, RZ, PT ;  /* 0x000000ff1c00720c */ /* 0x000fe20003f05270 */
[----:B------:R-:W-:Y:S02]  /*0560*/  VIADD R2, R2, 0xfffffff0 ;  /* 0xfffffff002027836 */ /* 0x000fe40000000000 */
[----:B------:R-:W-:Y:S02]  /*0570*/  VIADD R27, R27, 0xfffffff0 ;  /* 0xfffffff01b1b7836 */ /* 0x000fe40000000000 */
[----:B------:R-:W-:Y:S01]  /*0580*/  VIADD R5, R5, 0xfffffff0 ;  /* 0xfffffff005057836 */ /* 0x000fe20000000000 */
[----:B----4-:R-:W-:-:S08]  /*0590*/  DFMA R12, -R12, R14, R16 ;  /* 0x0000000e0c0c722b */ /* 0x010fd00000000110 */
[----:B--2---:R-:W-:Y:S01]  /*05a0*/  DFMA R24, -R10, R24, R12 ;  /* 0x000000180a18722b */ /* 0x004fe2000000010c */
[----:B------:R-:W-:Y:S10]  /*05b0*/  @P0 BRA `(.L_x_5) ;  /* 0xfffffffc00200947 */ /* 0x000ff4000383ffff */
[----:B------:R-:W-:Y:S05]  /*05c0*/  BSYNC.RECONVERGENT B2 ;  /* 0x0000000000027941 */ /* 0x000fea0003800200 */
.L_x_4:
[----:B------:R-:W-:-:S07]  /*05d0*/  VIADD R27, R2, 0xffffffff ;  /* 0xffffffff021b7836 */ /* 0x000fce0000000000 */
.L_x_3:
[----:B------:R-:W-:Y:S05]  /*05e0*/  BSYNC.RECONVERGENT B1 ;  /* 0x0000000000017941 */ /* 0x000fea0003800200 */
.L_x_2:
[----:B------:R-:W-:-:S13]  /*05f0*/  ISETP.NE.AND P0, PT, R26, RZ, PT ;  /* 0x000000ff1a00720c */ /* 0x000fda0003f05270 */
[----:B------:R-:W-:Y:S05]  /*0600*/  @!P0 BRA `(.L_x_1) ;  /* 0x0000000400308947 */ /* 0x000fea0003800000 */
[----:B------:R-:W-:Y:S01]  /*0610*/  ISETP.GE.U32.AND P0, PT, R26, 0x8, PT ;  /* 0x000000081a00780c */ /* 0x000fe20003f06070 */
[----:B------:R-:W-:Y:S01]  /*0620*/  BSSY.RECONVERGENT B1, `(.L_x_6) ;  /* 0x0000022000017945 */ /* 0x000fe20003800200 */
[----:B------:R-:W-:-:S04]  /*0630*/  LOP3.LUT R2, R4, 0x7, RZ, 0xc0, !PT ;  /* 0x0000000704027812 */ /* 0x000fc800078ec0ff */
[----:B------:R-:W-:-:S07]  /*0640*/  ISETP.NE.AND P1, PT, R2, RZ, PT ;  /* 0x000000ff0200720c */ /* 0x000fce0003f25270 */
[----:B------:R-:W-:Y:S06]  /*0650*/  @!P0 BRA `(.L_x_7) ;  /* 0x0000000000788947 */ /* 0x000fec0003800000 */
[----:B------:R-:W0:Y:S01]  /*0660*/  LDC.64 R8, c[0x0][0x380] ;  /* 0x0000e000ff087b82 */ /* 0x000e220000000a00 */
[----:B------:R-:W-:-:S07]  /*0670*/  IMAD R5, R3, R0, R27 ;  /* 0x0000000003057224 */ /* 0x000fce00078e021b */
[----:B------:R-:W1:Y:S01]  /*0680*/  LDC.64 R6, c[0x0][0x390] ;  /* 0x0000e400ff067b82 */ /* 0x000e620000000a00 */
[----:B0-----:R-:W-:-:S05]  /*0690*/  IMAD.WIDE R8, R5, 0x8, R8 ;  /* 0x0000000805087825 */ /* 0x001fca00078e0208 */
[----:B------:R-:W2:Y:S01]  /*06a0*/  LDG.E.64 R18, desc[UR4][R8.64] ;  /* 0x0000000408127981 */ /* 0x000ea2000c1e1b00 */
[----:B-1----:R-:W-:-:S03]  /*06b0*/  IMAD.WIDE R6, R27, 0x8, R6 ;  /* 0x000000081b067825 */ /* 0x002fc600078e0206 */
[----:B------:R-:W3:Y:S04]  /*06c0*/  LDG.E.64 R10, desc[UR4][R8.64+-0x8] ;  /* 0xfffff804080a7981 */ /* 0x000ee8000c1e1b00 */
[----:B------:R-:W2:Y:S04]  /*06d0*/  LDG.E.64 R20, desc[UR4][R6.64] ;  /* 0x0000000406147981 */ /* 0x000ea8000c1e1b00 */
[----:B------:R-:W3:Y:S04]  /*06e0*/  LDG.E.64 R12, desc[UR4][R6.64+-0x8] ;  /* 0xfffff804060c7981 */ /* 0x000ee8000c1e1b00 */
[----:B------:R-:W4:Y:S04]  /*06f0*/  LDG.E.64 R14, desc[UR4][R8.64+-0x10] ;  /* 0xfffff004080e7981 */ /* 0x000f28000c1e1b00 */
[----:B------:R-:W4:Y:S04]  /*0700*/  LDG.E.64 R16, desc[UR4][R6.64+-0x10] ;  /* 0xfffff00406107981 */ /* 0x000f28000c1e1b00 */
[----:B------:R-:W4:Y:S04]  /*0710*/  LDG.E.64 R22, desc[UR4][R6.64+-0x30] ;  /* 0xffffd00406167981 */ /* 0x000f28000c1e1b00 */
[----:B------:R-:W4:Y:S01]  /*0720*/  LDG.E.64 R28, desc[UR4][R6.64+-0x38] ;  /* 0xffffc804061c7981 */ /* 0x000f22000c1e1b00 */
[----:B--2--5:R-:W-:-:S03]  /*0730*/  DFMA R24, -R18, R20, R24 ;  /* 0x000000141218722b */ /* 0x024fc60000000118 */
[----:B------:R-:W2:Y:S04]  /*0740*/  LDG.E.64 R18, desc[UR4][R8.64+-0x18] ;  /* 0xffffe80408127981 */ /* 0x000ea8000c1e1b00 */
[----:B------:R-:W2:Y:S01]  /*0750*/  LDG.E.64 R20, desc[UR4][R6.64+-0x18] ;  /* 0xffffe80406147981 */ /* 0x000ea2000c1e1b00 */
[----:B---3--:R-:W-:-:S03]  /*0760*/  DFMA R24, -R10, R12, R24 ;  /* 0x0000000c0a18722b */ /* 0x008fc60000000118 */
[----:B------:R-:W3:Y:S04]  /*0770*/  LDG.E.64 R10, desc[UR4][R8.64+-0x20] ;  /* 0xffffe004080a7981 */ /* 0x000ee8000c1e1b00 */
[----:B------:R-:W3:Y:S01]  /*0780*/  LDG.E.64 R12, desc[UR4][R6.64+-0x20] ;  /* 0xffffe004060c7981 */ /* 0x000ee2000c1e1b00 */
[----:B----4-:R-:W-:-:S03]  /*0790*/  DFMA R24, -R14, R16, R24 ;  /* 0x000000100e18722b */ /* 0x010fc60000000118 */
[----:B------:R-:W4:Y:S04]  /*07a0*/  LDG.E.64 R14, desc[UR4][R8.64+-0x28] ;  /* 0xffffd804080e7981 */ /* 0x000f28000c1e1b00 */
[----:B------:R-:W4:Y:S01]  /*07b0*/  LDG.E.64 R16, desc[UR4][R6.64+-0x28] ;  /* 0xffffd80406107981 */ /* 0x000f22000c1e1b00 */
[----:B--2---:R-:W-:-:S03]  /*07c0*/  DFMA R18, -R18, R20, R24 ;  /* 0x000000141212722b */ /* 0x004fc60000000118 */
[----:B------:R-:W2:Y:S04]  /*07d0*/  LDG.E.64 R20, desc[UR4][R8.64+-0x30] ;  /* 0xffffd00408147981 */ /* 0x000ea8000c1e1b00 */
[----:B------:R-:W2:Y:S01]  /*07e0*/  LDG.E.64 R24, desc[UR4][R8.64+-0x38] ;  /* 0xffffc80408187981 */ /* 0x000ea2000c1e1b00 */
[----:B---3--:R-:W-:-:S08]  /*07f0*/  DFMA R10, -R10, R12, R18 ;  /* 0x0000000c0a0a722b */ /* 0x008fd00000000112 */
[----:B----4-:R-:W-:Y:S01]  /*0800*/  DFMA R10, -R14, R16, R10 ;  /* 0x000000100e0a722b */ /* 0x010fe2000000010a */
[----:B------:R-:W-:-:S07]  /*0810*/  VIADD R27, R27, 0xfffffff8 ;  /* 0xfffffff81b1b7836 */ /* 0x000fce0000000000 */
[----:B--2---:R-:W-:-:S08]  /*0820*/  DFMA R10, -R20, R22, R10 ;  /* 0x00000016140a722b */ /* 0x004fd0000000010a */
[----:B------:R-:W-:-:S11]  /*0830*/  DFMA R24, -R24, R28, R10 ;  /* 0x0000001c1818722b */ /* 0x000fd6000000010a */
.L_x_7:
[----:B------:R-:W-:Y:S05]  /*0840*/  BSYNC.RECONVERGENT B1 ;  /* 0x0000000000017941 */ /* 0x000fea0003800200 */
.L_x_6:
        /* <DEDUP_REMOVED lines=19> */
[----:B------:R-:W-:Y:S01]  /*0980*/  VIADD R27, R27, 0xfffffffc ;  /* 0xfffffffc1b1b7836 */ /* 0x000fe20000000000 */
[----:B--2--5:R-:W-:-:S08]  /*0990*/  DFMA R6, -R6, R8, R24 ;  /* 0x000000080606722b */ /* 0x024fd00000000118 */
[----:B---3--:R-:W-:-:S08]  /*09a0*/  DFMA R6, -R10, R12, R6 ;  /* 0x0000000c0a06722b */ /* 0x008fd00000000106 */
[----:B----4-:R-:W-:-:S08]  /*09b0*/  DFMA R6, -R14, R16, R6 ;  /* 0x000000100e06722b */ /* 0x010fd00000000106 */
[----:B------:R-:W-:-:S11]  /*09c0*/  DFMA R24, -R18, R20, R6 ;  /* 0x000000141218722b */ /* 0x000fd60000000106 */
.L_x_9:
[----:B------:R-:W-:Y:S05]  /*09d0*/  BSYNC.RECONVERGENT B1 ;  /* 0x0000000000017941 */ /* 0x000fea0003800200 */
.L_x_8:
[----:B------:R-:W-:Y:S05]  /*09e0*/  @!P1 BRA `(.L_x_1) ;  /* 0x0000000000389947 */ /* 0x000fea0003800000 */
[----:B------:R-:W0:Y:S01]  /*09f0*/  LDC.64 R8, c[0x0][0x390] ;  /* 0x0000e400ff087b82 */ /* 0x000e220000000a00 */
[----:B------:R-:W-:Y:S02]  /*0a00*/  IMAD.MOV R2, RZ, RZ, -R4 ;  /* 0x000000ffff027224 */ /* 0x000fe400078e0a04 */
[----:B------:R-:W-:-:S05]  /*0a10*/  IMAD R13, R3, R0, R27 ;  /* 0x00000000030d7224 */ /* 0x000fca00078e021b */
[----:B------:R-:W1:Y:S02]  /*0a20*/  LDC.64 R10, c[0x0][0x380] ;  /* 0x0000e000ff0a7b82 */ /* 0x000e640000000a00 */
.L_x_10:
[----:B0-----:R-:W-:-:S04]  /*0a30*/  IMAD.WIDE R4, R27, 0x8, R8 ;  /* 0x000000081b047825 */ /* 0x001fc800078e0208 */
[----:B-1----:R-:W-:Y:S02]  /*0a40*/  IMAD.WIDE R6, R13, 0x8, R10 ;  /* 0x000000080d067825 */ /* 0x002fe400078e020a */
[----:B------:R-:W2:Y:S04]  /*0a50*/  LDG.E.64 R4, desc[UR4][R4.64] ;  /* 0x0000000404047981 */ /* 0x000ea8000c1e1b00 */
[----:B------:R-:W2:Y:S01]  /*0a60*/  LDG.E.64 R6, desc[UR4][R6.64] ;  /* 0x0000000406067981 */ /* 0x000ea2000c1e1b00 */
[----:B------:R-:W-:Y:S02]  /*0a70*/  VIADD R2, R2, 0x1 ;  /* 0x0000000102027836 */ /* 0x000fe40000000000 */
[----:B------:R-:W-:Y:S02]  /*0a80*/  VIADD R27, R27, 0xffffffff ;  /* 0xffffffff1b1b7836 */ /* 0x000fe40000000000 */
[----:B------:R-:W-:Y:S01]  /*0a90*/  VIADD R13, R13, 0xffffffff ;  /* 0xffffffff0d0d7836 */ /* 0x000fe20000000000 */
[----:B------:R-:W-:Y:S01]  /*0aa0*/  ISETP.NE.AND P0, PT, R2, RZ, PT ;  /* 0x000000ff0200720c */ /* 0x000fe20003f05270 */
[----:B--2--5:R-:W-:-:S12]  /*0ab0*/  DFMA R24, -R6, R4, R24 ;  /* 0x000000040618722b */ /* 0x024fd80000000118 */
[----:B------:R-:W-:Y:S05]  /*0ac0*/  @P0 BRA `(.L_x_10) ;  /* 0xfffffffc00d80947 */ /* 0x000fea000383ffff */
.L_x_1:
[----:B------:R-:W-:Y:S05]  /*0ad0*/  BSYNC.RECONVERGENT B0 ;  /* 0x0000000000007941 */ /* 0x000fea0003800200 */
.L_x_0:
[----:B------:R-:W0:Y:S01]  /*0ae0*/  LDC.64 R8, c[0x0][0x380] ;  /* 0x0000e000ff087b82 */ /* 0x000e220000000a00 */
[----:B------:R-:W-:-:S04]  /*0af0*/  IMAD R5, R3, R0, R3 ;  /* 0x0000000003057224 */ /* 0x000fc800078e0203 */
[----:B0-----:R-:W-:-:S06]  /*0b00*/  IMAD.WIDE R8, R5, 0x8, R8 ;  /* 0x0000000805087825 */ /* 0x001fcc00078e0208 */
[----:B------:R-:W2:Y:S01]  /*0b10*/  LDG.E.64 R8, desc[UR4][R8.64] ;  /* 0x0000000408087981 */ /* 0x000ea2000c1e1b00 */
[----:B------:R-:W-:Y:S01]  /*0b20*/  IMAD.MOV.U32 R4, RZ, RZ, 0x1 ;  /* 0x00000001ff047424 */ /* 0x000fe200078e00ff */
[----:B-----5:R-:W-:Y:S01]  /*0b30*/  FSETP.GEU.AND P1, PT, |R25|, 6.5827683646048100446e-37, PT ;  /* 0x036000001900780b */ /* 0x020fe20003f2e200 */
[----:B------:R-:W-:Y:S01]  /*0b40*/  BSSY.RECONVERGENT B0, `(.L_x_11) ;  /* 0x0000013000007945 */ /* 0x000fe20003800200 */
[----:B--2---:R-:W0:Y:S03]  /*0b50*/  MUFU.RCP64H R5, R9 ;  /* 0x0000000900057308 */ /* 0x004e260000001800 */
[----:B0-----:R-:W-:-:S08]  /*0b60*/  DFMA R6, -R8, R4, 1 ;  /* 0x3ff000000806742b */ /* 0x001fd00000000104 */
[----:B------:R-:W-:-:S08]  /*0b70*/  DFMA R6, R6, R6, R6 ;  /* 0x000000060606722b */ /* 0x000fd00000000006 */
[----:B------:R-:W-:-:S08]  /*0b80*/  DFMA R6, R4, R6, R4 ;  /* 0x000000060406722b */ /* 0x000fd00000000004 */
[----:B------:R-:W-:-:S08]  /*0b90*/  DFMA R4, -R8, R6, 1 ;  /* 0x3ff000000804742b */ /* 0x000fd00000000106 */
[----:B------:R-:W-:-:S08]  /*0ba0*/  DFMA R4, R6, R4, R6 ;  /* 0x000000040604722b */ /* 0x000fd00000000006 */
[----:B------:R-:W-:-:S08]  /*0bb0*/  DMUL R6, R4, R24 ;  /* 0x0000001804067228 */ /* 0x000fd00000000000 */
[----:B------:R-:W-:-:S08]  /*0bc0*/  DFMA R10, -R8, R6, R24 ;  /* 0x00000006080a722b */ /* 0x000fd00000000118 */
[----:B------:R-:W-:-:S10]  /*0bd0*/  DFMA R4, R4, R10, R6 ;  /* 0x0000000a0404722b */ /* 0x000fd40000000006 */
[----:B------:R-:W-:-:S05]  /*0be0*/  FFMA R0, RZ, R9, R5 ;  /* 0x00000009ff007223 */ /* 0x000fca0000000005 */
[----:B------:R-:W-:-:S13]  /*0bf0*/  FSETP.GT.AND P0, PT, |R0|, 1.469367938527859385e-39, PT ;  /* 0x001000000000780b */ /* 0x000fda0003f04200 */
[----:B------:R-:W-:Y:S05]  /*0c00*/  @P0 BRA P1, `(.L_x_12) ;  /* 0x0000000000180947 */ /* 0x000fea0000800000 */
[----:B------:R-:W-:Y:S01]  /*0c10*/  IMAD.MOV.U32 R6, RZ, RZ, R24 ;  /* 0x000000ffff067224 */ /* 0x000fe200078e0018 */
[----:B------:R-:W-:Y:S01]  /*0c20*/  MOV R0, 0xc50 ;  /* 0x00000c5000007802 */ /* 0x000fe20000000f00 */
[----:B------:R-:W-:-:S07]  /*0c30*/  IMAD.MOV.U32 R7, RZ, RZ, R25 ;  /* 0x000000ffff077224 */ /* 0x000fce00078e0019 */
[----:B------:R-:W-:Y:S05]  /*0c40*/  CALL.REL.NOINC `($__internal_0_$__cuda_sm20_div_rn_f64_full) ;  /* 0x00000000001c7944 */ /* 0x000fea0003c00000 */
[----:B------:R-:W-:Y:S02]  /*0c50*/  IMAD.MOV.U32 R4, RZ, RZ, R12 ;  /* 0x000000ffff047224 */ /* 0x000fe400078e000c */
[----:B------:R-:W-:-:S07]  /*0c60*/  IMAD.MOV.U32 R5, RZ, RZ, R13 ;  /* 0x000000ffff057224 */ /* 0x000fce00078e000d */
.L_x_12:
[----:B------:R-:W-:Y:S05]  /*0c70*/  BSYNC.RECONVERGENT B0 ;  /* 0x0000000000007941 */ /* 0x000fea0003800200 */
.L_x_11:
[----:B------:R-:W0:Y:S02]  /*0c80*/  LDC.64 R6, c[0x0][0x390] ;  /* 0x0000e400ff067b82 */ /* 0x000e240000000a00 */
[----:B0-----:R-:W-:-:S05]  /*0c90*/  IMAD.WIDE R2, R3, 0x8, R6 ;  /* 0x0000000803027825 */ /* 0x001fca00078e0206 */
[----:B------:R-:W-:Y:S01]  /*0ca0*/  STG.E.64 desc[UR4][R2.64], R4 ;  /* 0x0000000402007986 */ /* 0x000fe2000c101b04 */
[----:B------:R-:W-:Y:S05]  /*0cb0*/  EXIT ;  /* 0x000000000000794d */ /* 0x000fea0003800000 */
        .weak           $__internal_0_$__cuda_sm20_div_rn_f64_full
        .type           $__internal_0_$__cuda_sm20_div_rn_f64_full,@function
        .size           $__internal_0_$__cuda_sm20_div_rn_f64_full,(.L_x_43 - $__internal_0_$__cuda_sm20_div_rn_f64_full)
$__internal_0_$__cuda_sm20_div_rn_f64_full:
[C---:B------:R-:W-:Y:S01]  /*0cc0*/  FSETP.GEU.AND P0, PT, |R9|.reuse, 1.469367938527859385e-39, PT ;  /* 0x001000000900780b */ /* 0x040fe20003f0e200 */
[----:B------:R-:W-:Y:S01]  /*0cd0*/  IMAD.MOV.U32 R12, RZ, RZ, 0x1ca00000 ;  /* 0x1ca00000ff0c7424 */ /* 0x000fe200078e00ff */
[----:B------:R-:W-:Y:S01]  /*0ce0*/  LOP3.LUT R4, R9, 0x800fffff, RZ, 0xc0, !PT ;  /* 0x800fffff09047812 */ /* 0x000fe200078ec0ff */
[----:B------:R-:W-:Y:S01]  /*0cf0*/  BSSY.RECONVERGENT B1, `(.L_x_13) ;  /* 0x0000055000017945 */ /* 0x000fe20003800200 */
[C---:B------:R-:W-:Y:S02]  /*0d00*/  FSETP.GEU.AND P2, PT, |R7|.reuse, 1.469367938527859385e-39, PT ;  /* 0x001000000700780b */ /* 0x040fe40003f4e200 */
[----:B------:R-:W-:Y:S01]  /*0d10*/  LOP3.LUT R5, R4, 0x3ff00000, RZ, 0xfc, !PT ;  /* 0x3ff0000004057812 */ /* 0x000fe200078efcff */
[----:B------:R-:W-:Y:S01]  /*0d20*/  IMAD.MOV.U32 R4, RZ, RZ, R8 ;  /* 0x000000ffff047224 */ /* 0x000fe200078e0008 */
[----:B------:R-:W-:Y:S02]  /*0d30*/  MOV R14, 0x1 ;  /* 0x00000001000e7802 */ /* 0x000fe40000000f00 */
[----:B------:R-:W-:-:S02]  /*0d40*/  LOP3.LUT R2, R7, 0x7ff00000, RZ, 0xc0, !PT ;  /* 0x7ff0000007027812 */ /* 0x000fc400078ec0ff */
[C---:B------:R-:W-:Y:S01]  /*0d50*/  LOP3.LUT R13, R9.reuse, 0x7ff00000, RZ, 0xc0, !PT ;  /* 0x7ff00000090d7812 */ /* 0x040fe200078ec0ff */
[----:B------:R-:W-:Y:S02]  /*0d60*/  @!P0 DMUL R4, R8, 8.98846567431157953865e+307 ;  /* 0x7fe0000008048828 */ /* 0x000fe40000000000 */
[----:B------:R-:W-:Y:S01]  /*0d70*/  IMAD.MOV.U32 R21, RZ, RZ, R2 ;  /* 0x000000ffff157224 */ /* 0x000fe200078e0002 */
[C---:B------:R-:W-:Y:S01]  /*0d80*/  ISETP.GE.U32.AND P1, PT, R2.reuse, R13, PT ;  /* 0x0000000d0200720c */ /* 0x040fe20003f26070 */
[----:B------:R-:W-:Y:S01]  /*0d90*/  @!P2 IMAD.MOV.U32 R16, RZ, RZ, RZ ;  /* 0x000000ffff10a224 */ /* 0x000fe200078e00ff */
[----:B------:R-:W-:Y:S01]  /*0da0*/  @!P2 LOP3.LUT R17, R9, 0x7ff00000, RZ, 0xc0, !PT ;  /* 0x7ff000000911a812 */ /* 0x000fe200078ec0ff */
[----:B------:R-:W0:Y:S01]  /*0db0*/  MUFU.RCP64H R15, R5 ;  /* 0x00000005000f7308 */ /* 0x000e220000001800 */
[----:B------:R-:W-:Y:S02]  /*0dc0*/  IMAD.MOV.U32 R20, RZ, RZ, R13 ;  /* 0x000000ffff147224 */ /* 0x000fe400078e000d */
[----:B------:R-:W-:-:S02]  /*0dd0*/  @!P2 ISETP.GE.U32.AND P3, PT, R2, R17, PT ;  /* 0x000000110200a20c */ /* 0x000fc40003f66070 */
[----:B------:R-:W-:Y:S02]  /*0de0*/  @!P0 LOP3.LUT R20, R5, 0x7ff00000, RZ, 0xc0, !PT ;  /* 0x7ff0000005148812 */ /* 0x000fe400078ec0ff */
[----:B------:R-:W-:-:S03]  /*0df0*/  @!P2 SEL R17, R12, 0x63400000, !P3 ;  /* 0x634000000c11a807 */ /* 0x000fc60005800000 */
[----:B------:R-:W-:Y:S01]  /*0e00*/  VIADD R22, R20, 0xffffffff ;  /* 0xffffffff14167836 */ /* 0x000fe20000000000 */
[----:B------:R-:W-:-:S04]  /*0e10*/  @!P2 LOP3.LUT R17, R17, 0x80000000, R7, 0xf8, !PT ;  /* 0x800000001111a812 */ /* 0x000fc800078ef807 */
[----:B------:R-:W-:Y:S01]  /*0e20*/  @!P2 LOP3.LUT R17, R17, 0x100000, RZ, 0xfc, !PT ;  /* 0x001000001111a812 */ /* 0x000fe200078efcff */
[----:B0-----:R-:W-:-:S08]  /*0e30*/  DFMA R10, R14, -R4, 1 ;  /* 0x3ff000000e0a742b */ /* 0x001fd00000000804 */
[----:B------:R-:W-:-:S08]  /*0e40*/  DFMA R10, R10, R10, R10 ;  /* 0x0000000a0a0a722b */ /* 0x000fd0000000000a */
[----:B------:R-:W-:Y:S01]  /*0e50*/  DFMA R14, R14, R10, R14 ;  /* 0x0000000a0e0e722b */ /* 0x000fe2000000000e */
[----:B------:R-:W-:Y:S01]  /*0e60*/  SEL R11, R12, 0x63400000, !P1 ;  /* 0x634000000c0b7807 */ /* 0x000fe20004800000 */
[----:B------:R-:W-:-:S03]  /*0e70*/  IMAD.MOV.U32 R10, RZ, RZ, R6 ;  /* 0x000000ffff0a7224 */ /* 0x000fc600078e0006 */
[----:B------:R-:W-:-:S03]  /*0e80*/  LOP3.LUT R11, R11, 0x800fffff, R7, 0xf8, !PT ;  /* 0x800fffff0b0b7812 */ /* 0x000fc600078ef807 */
[----:B------:R-:W-:-:S03]  /*0e90*/  DFMA R18, R14, -R4, 1 ;  /* 0x3ff000000e12742b */ /* 0x000fc60000000804 */
[----:B------:R-:W-:-:S05]  /*0ea0*/  @!P2 DFMA R10, R10, 2, -R16 ;  /* 0x400000000a0aa82b */ /* 0x000fca0000000810 */
[----:B------:R-:W-:-:S05]  /*0eb0*/  DFMA R14, R14, R18, R14 ;  /* 0x000000120e0e722b */ /* 0x000fca000000000e */
[----:B------:R-:W-:-:S03]  /*0ec0*/  @!P2 LOP3.LUT R21, R11, 0x7ff00000, RZ, 0xc0, !PT ;  /* 0x7ff000000b15a812 */ /* 0x000fc600078ec0ff */
[----:B------:R-:W-:Y:S02]  /*0ed0*/  DMUL R16, R14, R10 ;  /* 0x0000000a0e107228 */ /* 0x000fe40000000000 */
[----:B------:R-:W-:-:S05]  /*0ee0*/  VIADD R13, R21, 0xffffffff ;  /* 0xffffffff150d7836 */ /* 0x000fca0000000000 */
[----:B------:R-:W-:Y:S01]  /*0ef0*/  ISETP.GT.U32.AND P0, PT, R13, 0x7feffffe, PT ;  /* 0x7feffffe0d00780c */ /* 0x000fe20003f04070 */
[----:B------:R-:W-:-:S03]  /*0f00*/  DFMA R18, R16, -R4, R10 ;  /* 0x800000041012722b */ /* 0x000fc6000000000a */
[----:B------:R-:W-:-:S05]  /*0f10*/  ISETP.GT.U32.OR P0, PT, R22, 0x7feffffe, P0 ;  /* 0x7feffffe1600780c */ /* 0x000fca0000704470 */
[----:B------:R-:W-:-:S08]  /*0f20*/  DFMA R14, R14, R18, R16 ;  /* 0x000000120e0e722b */ /* 0x000fd00000000010 */
[----:B------:R-:W-:Y:S05]  /*0f30*/  @P0 BRA `(.L_x_14) ;  /* 0x00000000006c0947 */ /* 0x000fea0003800000 */
[----:B------:R-:W-:-:S04]  /*0f40*/  LOP3.LUT R7, R9, 0x7ff00000, RZ, 0xc0, !PT ;  /* 0x7ff0000009077812 */ /* 0x000fc800078ec0ff */
[CC--:B------:R-:W-:Y:S02]  /*0f50*/  VIADDMNMX R6, R2.reuse, -R7.reuse, 0xb9600000, !PT ;  /* 0xb960000002067446 */ /* 0x0c0fe40007800907 */
[----:B------:R-:W-:Y:S02]  /*0f60*/  ISETP.GE.U32.AND P0, PT, R2, R7, PT ;  /* 0x000000070200720c */ /* 0x000fe40003f06070 */
[----:B------:R-:W-:Y:S02]  /*0f70*/  VIMNMX R6, PT, PT, R6, 0x46a00000, PT ;  /* 0x46a0000006067848 */ /* 0x000fe40003fe0100 */
[----:B------:R-:W-:-:S05]  /*0f80*/  SEL R7, R12, 0x63400000, !P0 ;  /* 0x634000000c077807 */ /* 0x000fca0004000000 */
[----:B------:R-:W-:Y:S02]  /*0f90*/  IMAD.IADD R2, R6, 0x1, -R7 ;  /* 0x0000000106027824 */ /* 0x000fe400078e0a07 */
[----:B------:R-:W-:Y:S02]  /*0fa0*/  IMAD.MOV.U32 R6, RZ, RZ, RZ ;  /* 0x000000ffff067224 */ /* 0x000fe400078e00ff */
[----:B------:R-:W-:-:S06]  /*0fb0*/  VIADD R7, R2, 0x7fe00000 ;  /* 0x7fe0000002077836 */ /* 0x000fcc0000000000 */
[----:B------:R-:W-:-:S10]  /*0fc0*/  DMUL R12, R14, R6 ;  /* 0x000000060e0c7228 */ /* 0x000fd40000000000 */
[----:B------:R-:W-:-:S13]  /*0fd0*/  FSETP.GTU.AND P0, PT, |R13|, 1.469367938527859385e-39, PT ;  /* 0x001000000d00780b */ /* 0x000fda0003f0c200 */
[----:B------:R-:W-:Y:S05]  /*0fe0*/  @P0 BRA `(.L_x_15) ;  /* 0x0000000000940947 */ /* 0x000fea0003800000 */
[----:B------:R-:W-:Y:S01]  /*0ff0*/  DFMA R4, R14, -R4, R10 ;  /* 0x800000040e04722b */ /* 0x000fe2000000000a */
[----:B------:R-:W-:-:S09]  /*1000*/  IMAD.MOV.U32 R6, RZ, RZ, RZ ;  /* 0x000000ffff067224 */ /* 0x000fd200078e00ff */
[C---:B------:R-:W-:Y:S02]  /*1010*/  FSETP.NEU.AND P0, PT, R5.reuse, RZ, PT ;  /* 0x000000ff0500720b */ /* 0x040fe40003f0d000 */
[----:B------:R-:W-:-:S04]  /*1020*/  LOP3.LUT R9, R5, 0x80000000, R9, 0x48, !PT ;  /* 0x8000000005097812 */ /* 0x000fc800078e4809 */
[----:B------:R-:W-:-:S07]  /*1030*/  LOP3.LUT R7, R9, R7, RZ, 0xfc, !PT ;  /* 0x0000000709077212 */ /* 0x000fce00078efcff */
[----:B------:R-:W-:Y:S05]  /*1040*/  @!P0 BRA `(.L_x_15) ;  /* 0x00000000007c8947 */ /* 0x000fea0003800000 */
[----:B------:R-:W-:Y:S01]  /*1050*/  IADD3 R5, PT, PT, -R2, RZ, RZ ;  /* 0x000000ff02057210 */ /* 0x000fe20007ffe1ff */
[----:B------:R-:W-:Y:S01]  /*1060*/  IMAD.MOV.U32 R4, RZ, RZ, RZ ;  /* 0x000000ffff047224 */ /* 0x000fe200078e00ff */
[----:B------:R-:W-:-:S05]  /*1070*/  DMUL.RP R6, R14, R6 ;  /* 0x000000060e067228 */ /* 0x000fca0000008000 */
[----:B------:R-:W-:-:S05]  /*1080*/  DFMA R4, R12, -R4, R14 ;  /* 0x800000040c04722b */ /* 0x000fca000000000e */
[----:B------:R-:W-:Y:S02]  /*1090*/  LOP3.LUT R9, R7, R9, RZ, 0x3c, !PT ;  /* 0x0000000907097212 */ /* 0x000fe400078e3cff */
[----:B------:R-:W-:-:S04]  /*10a0*/  IADD3 R4, PT, PT, -R2, -0x43300000, RZ ;  /* 0xbcd0000002047810 */ /* 0x000fc80007ffe1ff */
[----:B------:R-:W-:-:S04]  /*10b0*/  FSETP.NEU.AND P0, PT, |R5|, R4, PT ;  /* 0x000000040500720b */ /* 0x000fc80003f0d200 */
[----:B------:R-:W-:Y:S02]  /*10c0*/  FSEL R12, R6, R12, !P0 ;  /* 0x0000000c060c7208 */ /* 0x000fe40004000000 */
[----:B------:R-:W-:Y:S01]  /*10d0*/  FSEL R13, R9, R13, !P0 ;  /* 0x0000000d090d7208 */ /* 0x000fe20004000000 */
[----:B------:R-:W-:Y:S06]  /*10e0*/  BRA `(.L_x_15) ;  /* 0x0000000000547947 */ /* 0x000fec0003800000 */
.L_x_14:
[----:B------:R-:W-:-:S14]  /*10f0*/  DSETP.NAN.AND P0, PT, R6, R6, PT ;  /* 0x000000060600722a */ /* 0x000fdc0003f08000 */
[----:B------:R-:W-:Y:S05]  /*1100*/  @P0 BRA `(.L_x_16) ;  /* 0x0000000000440947 */ /* 0x000fea0003800000 */
[----:B------:R-:W-:-:S14]  /*1110*/  DSETP.NAN.AND P0, PT, R8, R8, PT ;  /* 0x000000080800722a */ /* 0x000fdc0003f08000 */
[----:B------:R-:W-:Y:S05]  /*1120*/  @P0 BRA `(.L_x_17) ;  /* 0x0000000000300947 */ /* 0x000fea0003800000 */
[----:B------:R-:W-:Y:S01]  /*1130*/  ISETP.NE.AND P0, PT, R21, R20, PT ;  /* 0x000000141500720c */ /* 0x000fe20003f05270 */
[----:B------:R-:W-:Y:S02]  /*1140*/  IMAD.MOV.U32 R12, RZ, RZ, 0x0 ;  /* 0x00000000ff0c7424 */ /* 0x000fe400078e00ff */
[----:B------:R-:W-:-:S10]  /*1150*/  IMAD.MOV.U32 R13, RZ, RZ, -0x80000 ;  /* 0xfff80000ff0d7424 */ /* 0x000fd400078e00ff */
[----:B------:R-:W-:Y:S05]  /*1160*/  @!P0 BRA `(.L_x_15) ;  /* 0x0000000000348947 */ /* 0x000fea0003800000 */
[----:B------:R-:W-:Y:S02]  /*1170*/  ISETP.NE.AND P0, PT, R21, 0x7ff00000, PT ;  /* 0x7ff000001500780c */ /* 0x000fe40003f05270 */
[----:B------:R-:W-:Y:S02]  /*1180*/  LOP3.LUT R13, R7, 0x80000000, R9, 0x48, !PT ;  /* 0x80000000070d7812 */ /* 0x000fe400078e4809 */
[----:B------:R-:W-:-:S13]  /*1190*/  ISETP.EQ.OR P0, PT, R20, RZ, !P0 ;  /* 0x000000ff1400720c */ /* 0x000fda0004702670 */
[----:B------:R-:W-:Y:S01]  /*11a0*/  @P0 LOP3.LUT R2, R13, 0x7ff00000, RZ, 0xfc, !PT ;  /* 0x7ff000000d020812 */ /* 0x000fe200078efcff */
[----:B------:R-:W-:Y:S02]  /*11b0*/  @!P0 IMAD.MOV.U32 R12, RZ, RZ, RZ ;  /* 0x000000ffff0c8224 */ /* 0x000fe400078e00ff */
[----:B------:R-:W-:Y:S02]  /*11c0*/  @P0 IMAD.MOV.U32 R12, RZ, RZ, RZ ;  /* 0x000000ffff0c0224 */ /* 0x000fe400078e00ff */
[----:B------:R-:W-:Y:S01]  /*11d0*/  @P0 IMAD.MOV.U32 R13, RZ, RZ, R2 ;  /* 0x000000ffff0d0224 */ /* 0x000fe200078e0002 */
[----:B------:R-:W-:Y:S06]  /*11e0*/  BRA `(.L_x_15) ;  /* 0x0000000000147947 */ /* 0x000fec0003800000 */
.L_x_17:
[----:B------:R-:W-:Y:S01]  /*11f0*/  LOP3.LUT R13, R9, 0x80000, RZ, 0xfc, !PT ;  /* 0x00080000090d7812 */ /* 0x000fe200078efcff */
[----:B------:R-:W-:Y:S01]  /*1200*/  IMAD.MOV.U32 R12, RZ, RZ, R8 ;  /* 0x000000ffff0c7224 */ /* 0x000fe200078e0008 */
[----:B------:R-:W-:Y:S06]  /*1210*/  BRA `(.L_x_15) ;  /* 0x0000000000087947 */ /* 0x000fec0003800000 */
.L_x_16:
[----:B------:R-:W-:Y:S01]  /*1220*/  LOP3.LUT R13, R7, 0x80000, RZ, 0xfc, !PT ;  /* 0x00080000070d7812 */ /* 0x000fe200078efcff */
[----:B------:R-:W-:-:S07]  /*1230*/  IMAD.MOV.U32 R12, RZ, RZ, R6 ;  /* 0x000000ffff0c7224 */ /* 0x000fce00078e0006 */
.L_x_15:
[----:B------:R-:W-:Y:S05]  /*1240*/  BSYNC.RECONVERGENT B1 ;  /* 0x0000000000017941 */ /* 0x000fea0003800200 */
.L_x_13:
[----:B------:R-:W-:Y:S02]  /*1250*/  IMAD.MOV.U32 R4, RZ, RZ, R0 ;  /* 0x000000ffff047224 */ /* 0x000fe400078e0000 */
[----:B------:R-:W-:-:S04]  /*1260*/  IMAD.MOV.U32 R5, RZ, RZ, 0x0 ;  /* 0x00000000ff057424 */ /* 0x000fc800078e00ff */
[----:B------:R-:W-:Y:S05]  /*1270*/  RET.REL.NODEC R4 `(_Z22backSubstitutionKernelPdS_S_i) ;  /* 0xffffffec04607950 */ /* 0x000fea0003c3ffff */
.L_x_18:
[----:B------:R-:W-:-:S00]  /*1280*/  BRA `(.L_x_18) ;  /* 0xfffffffc00fc7947 */ /* 0x000fc0000383ffff */
[----:B------:R-:W-:-:S00]  /*1290*/  NOP ;  /* 0x0000000000007918 */ /* 0x000fc00000000000 */
        /* <DEDUP_REMOVED lines=14> */
.L_x_43:


//--------------------- .text._Z22initializeSystemKernelPdS_ii --------------------------
	.section	.text._Z22initializeSystemKernelPdS_ii,"ax",@progbits
	.align	128
        .global         _Z22initializeSystemKernelPdS_ii
        .type           _Z22initializeSystemKernelPdS_ii,@function
        .size           _Z22initializeSystemKernelPdS_ii,(.L_x_44 - _Z22initializeSystemKernelPdS_ii)
        .other          _Z22initializeSystemKernelPdS_ii,@"STO_CUDA_ENTRY STV_DEFAULT"
_Z22initializeSystemKernelPdS_ii:
.text._Z22initializeSystemKernelPdS_ii:
[----:B------:R-:W-:Y:S01]  /*0000*/  LDC R1, c[0x0][0x37c] ;  /* 0x0000df00ff017b82 */ /* 0x000fe20000000800 */
[----:B------:R-:W0:Y:S07]  /*0010*/  S2R R3, SR_TID.X ;  /* 0x0000000000037919 */ /* 0x000e2e0000002100 */
[----:B------:R-:W0:Y:S01]  /*0020*/  S2UR UR6, SR_CTAID.X ;  /* 0x00000000000679c3 */ /* 0x000e220000002500 */
[----:B------:R-:W1:Y:S01]  /*0030*/  LDCU.64 UR4, c[0x0][0x358] ;  /* 0x00006b00ff0477ac */ /* 0x000e620008000a00 */
[----:B------:R-:W-:Y:S06]  /*0040*/  BSSY.RECONVERGENT B0, `(.L_x_19) ;  /* 0x000004b000007945 */ /* 0x000fec0003800200 */
[----:B------:R-:W0:Y:S08]  /*0050*/  LDC R0, c[0x0][0x360] ;  /* 0x0000d800ff007b82 */ /* 0x000e300000000800 */
[----:B------:R-:W2:Y:S01]  /*0060*/  LDC R5, c[0x0][0x390] ;  /* 0x0000e400ff057b82 */ /* 0x000ea20000000800 */
[----:B0-----:R-:W-:-:S02]  /*0070*/  IMAD R0, R0, UR6, R3 ;  /* 0x0000000600007c24 */ /* 0x001fc4000f8e0203 */
[----:B--2---:R-:W-:-:S05]  /*0080*/  IMAD R3, R5, R5, RZ ;  /* 0x0000000505037224 */ /* 0x004fca00078e02ff */
[----:B------:R-:W-:-:S13]  /*0090*/  ISETP.GE.AND P0, PT, R0, R3, PT ;  /* 0x000000030000720c */ /* 0x000fda0003f06270 */
[----:B-1----:R-:W-:Y:S05]  /*00a0*/  @P0 BRA `(.L_x_20) ;  /* 0x0000000400100947 */ /* 0x002fea0003800000 */
[----:B------:R-:W-:Y:S01]  /*00b0*/  IABS R7, R5 ;  /* 0x0000000500077213 */ /* 0x000fe20000000000 */
[----:B------:R-:W0:Y:S03]  /*00c0*/  LDCU UR6, c[0x0][0x394] ;  /* 0x00007280ff0677ac */ /* 0x000e260008000800 */
[----:B------:R-:W1:Y:S08]  /*00d0*/  I2F.RP R4, R7 ;  /* 0x0000000700047306 */ /* 0x000e700000209400 */
[----:B-1----:R-:W1:Y:S02]  /*00e0*/  MUFU.RCP R4, R4 ;  /* 0x0000000400047308 */ /* 0x002e640000001000 */
[----:B-1----:R-:W-:-:S06]  /*00f0*/  VIADD R2, R4, 0xffffffe ;  /* 0x0ffffffe04027836 */ /* 0x002fcc0000000000 */
[----:B------:R1:W2:Y:S02]  /*0100*/  F2I.FTZ.U32.TRUNC.NTZ R3, R2 ;  /* 0x0000000200037305 */ /* 0x0002a4000021f000 */
[----:B-1----:R-:W-:Y:S02]  /*0110*/  IMAD.MOV.U32 R2, RZ, RZ, RZ ;  /* 0x000000ffff027224 */ /* 0x002fe400078e00ff */
[----:B--2---:R-:W-:-:S04]  /*0120*/  IMAD.MOV R6, RZ, RZ, -R3 ;  /* 0x000000ffff067224 */ /* 0x004fc800078e0a03 */
[----:B------:R-:W-:Y:S01]  /*0130*/  IMAD R9, R6, R7, RZ ;  /* 0x0000000706097224 */ /* 0x000fe200078e02ff */
[----:B------:R-:W-:-:S03]  /*0140*/  IABS R6, R0 ;  /* 0x0000000000067213 */ /* 0x000fc60000000000 */
[----:B------:R-:W-:Y:S01]  /*0150*/  IMAD.HI.U32 R3, R3, R9, R2 ;  /* 0x0000000903037227 */ /* 0x000fe200078e0002 */
[----:B------:R-:W-:-:S04]  /*0160*/  LOP3.LUT R2, R0, R5, RZ, 0x3c, !PT ;  /* 0x0000000500027212 */ /* 0x000fc800078e3cff */
[----:B------:R-:W-:Y:S01]  /*0170*/  ISETP.GE.AND P1, PT, R2, RZ, PT ;  /* 0x000000ff0200720c */ /* 0x000fe20003f26270 */
[----:B------:R-:W-:-:S04]  /*0180*/  IMAD.HI.U32 R3, R3, R6, RZ ;  /* 0x0000000603037227 */ /* 0x000fc800078e00ff */
[----:B------:R-:W-:-:S04]  /*0190*/  IMAD.MOV R4, RZ, RZ, -R3 ;  /* 0x000000ffff047224 */ /* 0x000fc800078e0a03 */
[----:B------:R-:W-:-:S05]  /*01a0*/  IMAD R4, R7, R4, R6 ;  /* 0x0000000407047224 */ /* 0x000fca00078e0206 */
[----:B------:R-:W-:-:S13]  /*01b0*/  ISETP.GT.U32.AND P2, PT, R7, R4, PT ;  /* 0x000000040700720c */ /* 0x000fda0003f44070 */
[----:B------:R-:W-:Y:S02]  /*01c0*/  @!P2 IMAD.IADD R4, R4, 0x1, -R7 ;  /* 0x000000010404a824 */ /* 0x000fe400078e0a07 */
[----:B------:R-:W-:Y:S01]  /*01d0*/  @!P2 VIADD R3, R3, 0x1 ;  /* 0x000000010303a836 */ /* 0x000fe20000000000 */
[----:B------:R-:W-:Y:S02]  /*01e0*/  ISETP.NE.AND P2, PT, R5, RZ, PT ;  /* 0x000000ff0500720c */ /* 0x000fe40003f45270 */
[----:B------:R-:W-:-:S13]  /*01f0*/  ISETP.GE.U32.AND P0, PT, R4, R7, PT ;  /* 0x000000070400720c */ /* 0x000fda0003f06070 */
[----:B------:R-:W-:-:S04]  /*0200*/  @P0 VIADD R3, R3, 0x1 ;  /* 0x0000000103030836 */ /* 0x000fc80000000000 */
[----:B------:R-:W-:Y:S01]  /*0210*/  @!P1 IMAD.MOV R3, RZ, RZ, -R3 ;  /* 0x000000ffff039224 */ /* 0x000fe200078e0a03 */
[----:B------:R-:W-:Y:S02]  /*0220*/  @!P2 LOP3.LUT R3, RZ, R5, RZ, 0x33, !PT ;  /* 0x00000005ff03a212 */ /* 0x000fe400078e33ff */
[----:B0-----:R-:W-:Y:S02]  /*0230*/  ISETP.NE.AND P1, PT, RZ, UR6, PT ;  /* 0x00000006ff007c0c */ /* 0x001fe4000bf25270 */
[----:B------:R-:W-:-:S05]  /*0240*/  IADD3 R2, PT, PT, -R3, RZ, RZ ;  /* 0x000000ff03027210 */ /* 0x000fca0007ffe1ff */
[----:B------:R-:W-:-:S05]  /*0250*/  IMAD R2, R5, R2, R0 ;  /* 0x0000000205027224 */ /* 0x000fca00078e0200 */
[----:B------:R-:W-:-:S13]  /*0260*/  ISETP.GE.AND P0, PT, R2, R3, PT ;  /* 0x000000030200720c */ /* 0x000fda0003f06270 */
[----:B------:R-:W-:Y:S05]  /*0270*/  @!P0 BRA P1, `(.L_x_21) ;  /* 0x0000000000908947 */ /* 0x000fea0000800000 */
[----:B------:R-:W-:-:S13]  /*0280*/  ISETP.NE.AND P0, PT, R3, R2, PT ;  /* 0x000000020300720c */ /* 0x000fda0003f05270 */
[----:B------:R-:W-:Y:S05]  /*0290*/  @P0 BRA `(.L_x_22) ;  /* 0x00000000005c0947 */ /* 0x000fea0003800000 */
[----:B------:R-:W0:Y:S01]  /*02a0*/  MUFU.RCP64H R3, 10 ;  /* 0x4024000000037908 */ /* 0x000e220000001800 */
[----:B------:R-:W-:Y:S02]  /*02b0*/  IMAD.MOV.U32 R8, RZ, RZ, 0x0 ;  /* 0x00000000ff087424 */ /* 0x000fe400078e00ff */
[----:B------:R-:W-:Y:S02]  /*02c0*/  IMAD.MOV.U32 R9, RZ, RZ, 0x40240000 ;  /* 0x40240000ff097424 */ /* 0x000fe400078e00ff */
[----:B------:R-:W-:-:S03]  /*02d0*/  IMAD.MOV.U32 R2, RZ, RZ, 0x1 ;  /* 0x00000001ff027424 */ /* 0x000fc600078e00ff */
[----:B------:R-:W1:Y:S03]  /*02e0*/  I2F.F64 R4, R5 ;  /* 0x0000000500047312 */ /* 0x000e660000201c00 */
[----:B0-----:R-:W-:Y:S01]  /*02f0*/  DFMA R6, R2, -R8, 1 ;  /* 0x3ff000000206742b */ /* 0x001fe20000000808 */
[----:B-1----:R-:W-:-:S07]  /*0300*/  FSETP.GEU.AND P1, PT, |R5|, 6.5827683646048100446e-37, PT ;  /* 0x036000000500780b */ /* 0x002fce0003f2e200 */
[----:B------:R-:W-:-:S08]  /*0310*/  DFMA R6, R6, R6, R6 ;  /* 0x000000060606722b */ /* 0x000fd00000000006 */
[----:B------:R-:W-:-:S08]  /*0320*/  DFMA R6, R2, R6, R2 ;  /* 0x000000060206722b */ /* 0x000fd00000000002 */
[----:B------:R-:W-:-:S08]  /*0330*/  DFMA R2, R6, -R8, 1 ;  /* 0x3ff000000602742b */ /* 0x000fd00000000808 */
[----:B------:R-:W-:-:S08]  /*0340*/  DFMA R2, R6, R2, R6 ;  /* 0x000000020602722b */ /* 0x000fd00000000006 */
[----:B------:R-:W-:-:S08]  /*0350*/  DMUL R6, R4, R2 ;  /* 0x0000000204067228 */ /* 0x000fd00000000000 */
[----:B------:R-:W-:-:S08]  /*0360*/  DFMA R8, R6, -10, R4 ;  /* 0xc02400000608782b */ /* 0x000fd00000000004 */
[----:B------:R-:W-:-:S10]  /*0370*/  DFMA R2, R2, R8, R6 ;  /* 0x000000080202722b */ /* 0x000fd40000000006 */
[----:B------:R-:W-:-:S05]  /*0380*/  FFMA R6, RZ, 2.5625, R3 ;  /* 0x40240000ff067823 */ /* 0x000fca0000000003 */
[----:B------:R-:W-:-:S13]  /*0390*/  FSETP.GT.AND P0, PT, |R6|, 1.469367938527859385e-39, PT ;  /* 0x001000000600780b */ /* 0x000fda0003f04200 */
[----:B------:R-:W-:Y:S05]  /*03a0*/  @P0 BRA P1, `(.L_x_23) ;  /* 0x0000000000080947 */ /* 0x000fea0000800000 */
[----:B------:R-:W-:-:S07]  /*03b0*/  MOV R6, 0x3d0 ;  /* 0x000003d000067802 */ /* 0x000fce0000000f00 */
[----:B------:R-:W-:Y:S05]  /*03c0*/  CALL.REL.NOINC `($__internal_1_$__cuda_sm20_div_rn_f64_full) ;  /* 0x00000000006c7944 */ /* 0x000fea0003c00000 */
.L_x_23:
[----:B------:R-:W0:Y:S02]  /*03d0*/  LDC.64 R4, c[0x0][0x380] ;  /* 0x0000e000ff047b82 */ /* 0x000e240000000a00 */
[----:B0-----:R-:W-:-:S05]  /*03e0*/  IMAD.WIDE R4, R0, 0x8, R4 ;  /* 0x0000000800047825 */ /* 0x001fca00078e0204 */
[----:B------:R0:W-:Y:S01]  /*03f0*/  STG.E.64 desc[UR4][R4.64], R2 ;  /* 0x0000000204007986 */ /* 0x0001e2000c101b04 */
[----:B------:R-:W-:Y:S05]  /*0400*/  BRA `(.L_x_20) ;  /* 0x0000000000387947 */ /* 0x000fea0003800000 */
.L_x_22:
[----:B------:R-:W-:Y:S01]  /*0410*/  IMAD.IADD R2, R3, 0x1, R2 ;  /* 0x0000000103027824 */ /* 0x000fe200078e0202 */
[----:B------:R-:W0:Y:S03]  /*0420*/  LDC.64 R4, c[0x0][0x380] ;  /* 0x0000e000ff047b82 */ /* 0x000e260000000a00 */
[----:B------:R-:W-:-:S05]  /*0430*/  IMAD.HI R3, R2, 0x66666667, RZ ;  /* 0x6666666702037827 */ /* 0x000fca00078e02ff */
[----:B------:R-:W-:-:S04]  /*0440*/  SHF.R.S32.HI R6, RZ, 0x1, R3 ;  /* 0x00000001ff067819 */ /* 0x000fc80000011403 */
[----:B------:R-:W-:-:S05]  /*0450*/  LEA.HI R3, R3, R6, RZ, 0x1 ;  /* 0x0000000603037211 */ /* 0x000fca00078f08ff */
[----:B------:R-:W-:-:S04]  /*0460*/  IMAD R3, R3, -0x5, R2 ;  /* 0xfffffffb03037824 */ /* 0x000fc800078e0202 */
[----:B------:R-:W-:Y:S02]  /*0470*/  VIADD R3, R3, 0x1 ;  /* 0x0000000103037836 */ /* 0x000fe40000000000 */
[----:B0-----:R-:W-:-:S04]  /*0480*/  IMAD.WIDE R4, R0, 0x8, R4 ;  /* 0x0000000800047825 */ /* 0x001fc800078e0204 */
[----:B------:R-:W0:Y:S02]  /*0490*/  I2F.F64 R2, R3 ;  /* 0x0000000300027312 */ /* 0x000e240000201c00 */
[----:B0-----:R1:W-:Y:S01]  /*04a0*/  STG.E.64 desc[UR4][R4.64], R2 ;  /* 0x0000000204007986 */ /* 0x0013e2000c101b04 */
[----:B------:R-:W-:Y:S05]  /*04b0*/  BRA `(.L_x_20) ;  /* 0x00000000000c7947 */ /* 0x000fea0003800000 */
.L_x_21:
[----:B------:R-:W0:Y:S02]  /*04c0*/  LDC.64 R2, c[0x0][0x380] ;  /* 0x0000e000ff027b82 */ /* 0x000e240000000a00 */
[----:B0-----:R-:W-:-:S05]  /*04d0*/  IMAD.WIDE R2, R0, 0x8, R2 ;  /* 0x0000000800027825 */ /* 0x001fca00078e0202 */
[----:B------:R2:W-:Y:S02]  /*04e0*/  STG.E.64 desc[UR4][R2.64], RZ ;  /* 0x000000ff02007986 */ /* 0x0005e4000c101b04 */
.L_x_20:
[----:B------:R-:W-:Y:S05]  /*04f0*/  BSYNC.RECONVERGENT B0 ;  /* 0x0000000000007941 */ /* 0x000fea0003800200 */
.L_x_19:
[----:B------:R-:W3:Y:S02]  /*0500*/  LDCU UR6, c[0x0][0x390] ;  /* 0x00007200ff0677ac */ /* 0x000ee40008000800 */
[----:B---3--:R-:W-:-:S13]  /*0510*/  ISETP.GE.AND P0, PT, R0, UR6, PT ;  /* 0x0000000600007c0c */ /* 0x008fda000bf06270 */
[----:B------:R-:W-:Y:S05]  /*0520*/  @P0 EXIT ;  /* 0x000000000000094d */ /* 0x000fea0003800000 */
[----:B012---:R-:W0:Y:S01]  /*0530*/  LDC.64 R2, c[0x0][0x388] ;  /* 0x0000e200ff027b82 */ /* 0x007e220000000a00 */
[----:B------:R-:W1:Y:S01]  /*0540*/  I2F.F64 R4, UR6 ;  /* 0x0000000600047d12 */ /* 0x000e620008201c00 */
[----:B0-----:R-:W-:-:S05]  /*0550*/  IMAD.WIDE R2, R0, 0x8, R2 ;  /* 0x0000000800027825 */ /* 0x001fca00078e0202 */
[----:B-1----:R-:W-:Y:S01]  /*0560*/  STG.E.64 desc[UR4][R2.64], R4 ;  /* 0x0000000402007986 */ /* 0x002fe2000c101b04 */
[----:B------:R-:W-:Y:S05]  /*0570*/  EXIT ;  /* 0x000000000000794d */ /* 0x000fea0003800000 */
        .weak           $__internal_1_$__cuda_sm20_div_rn_f64_full
        .type           $__internal_1_$__cuda_sm20_div_rn_f64_full,@function
        .size           $__internal_1_$__cuda_sm20_div_rn_f64_full,(.L_x_44 - $__internal_1_$__cuda_sm20_div_rn_f64_full)
$__internal_1_$__cuda_sm20_div_rn_f64_full:
[----:B------:R-:W-:Y:S01]  /*0580*/  MOV R3, 0x3ff40000 ;  /* 0x3ff4000000037802 */ /* 0x000fe20000000f00 */
[----:B------:R-:W-:Y:S01]  /*0590*/  IMAD.MOV.U32 R2, RZ, RZ, 0x0 ;  /* 0x00000000ff027424 */ /* 0x000fe200078e00ff */
[C---:B------:R-:W-:Y:S01]  /*05a0*/  FSETP.GEU.AND P1, PT, |R5|.reuse, 1.469367938527859385e-39, PT ;  /* 0x001000000500780b */ /* 0x040fe20003f2e200 */
[----:B------:R-:W-:Y:S01]  /*05b0*/  IMAD.MOV.U32 R8, RZ, RZ, 0x1 ;  /* 0x00000001ff087424 */ /* 0x000fe200078e00ff */
[----:B------:R-:W0:Y:S01]  /*05c0*/  MUFU.RCP64H R9, R3 ;  /* 0x0000000300097308 */ /* 0x000e220000001800 */
[----:B------:R-:W-:Y:S01]  /*05d0*/  LOP3.LUT R7, R5, 0x7ff00000, RZ, 0xc0, !PT ;  /* 0x7ff0000005077812 */ /* 0x000fe200078ec0ff */
[----:B------:R-:W-:Y:S02]  /*05e0*/  IMAD.MOV.U32 R13, RZ, RZ, 0x1ca00000 ;  /* 0x1ca00000ff0d7424 */ /* 0x000fe400078e00ff */
[----:B------:R-:W-:Y:S01]  /*05f0*/  IMAD.MOV.U32 R19, RZ, RZ, 0x40200000 ;  /* 0x40200000ff137424 */ /* 0x000fe200078e00ff */
[----:B------:R-:W-:Y:S01]  /*0600*/  ISETP.GE.U32.AND P0, PT, R7, 0x40200000, PT ;  /* 0x402000000700780c */ /* 0x000fe20003f06070 */
[----:B------:R-:W-:-:S02]  /*0610*/  IMAD.MOV.U32 R18, RZ, RZ, R7 ;  /* 0x000000ffff127224 */ /* 0x000fc400078e0007 */
[----:B------:R-:W-:Y:S01]  /*0620*/  VIADD R20, R19, 0xffffffff ;  /* 0xffffffff13147836 */ /* 0x000fe20000000000 */
[----:B------:R-:W-:Y:S01]  /*0630*/  SEL R13, R13, 0x63400000, !P0 ;  /* 0x634000000d0d7807 */ /* 0x000fe20004000000 */
[----:B0-----:R-:W-:-:S08]  /*0640*/  DFMA R10, R8, -R2, 1 ;  /* 0x3ff00000080a742b */ /* 0x001fd00000000802 */
[----:B------:R-:W-:-:S08]  /*0650*/  DFMA R10, R10, R10, R10 ;  /* 0x0000000a0a0a722b */ /* 0x000fd0000000000a */
[----:B------:R-:W-:Y:S01]  /*0660*/  DFMA R14, R8, R10, R8 ;  /* 0x0000000a080e722b */ /* 0x000fe20000000008 */
[C-C-:B------:R-:W-:Y:S01]  /*0670*/  @!P1 LOP3.LUT R10, R13.reuse, 0x80000000, R5.reuse, 0xf8, !PT ;  /* 0x800000000d0a9812 */ /* 0x140fe200078ef805 */
[----:B------:R-:W-:Y:S01]  /*0680*/  IMAD.MOV.U32 R8, RZ, RZ, R4 ;  /* 0x000000ffff087224 */ /* 0x000fe200078e0004 */
[----:B------:R-:W-:Y:S02]  /*0690*/  LOP3.LUT R9, R13, 0x800fffff, R5, 0xf8, !PT ;  /* 0x800fffff0d097812 */ /* 0x000fe400078ef805 */
[----:B------:R-:W-:Y:S01]  /*06a0*/  @!P1 LOP3.LUT R11, R10, 0x100000, RZ, 0xfc, !PT ;  /* 0x001000000a0b9812 */ /* 0x000fe200078efcff */
[----:B------:R-:W-:Y:S02]  /*06b0*/  @!P1 IMAD.MOV.U32 R10, RZ, RZ, RZ ;  /* 0x000000ffff0a9224 */ /* 0x000fe400078e00ff */
[----:B------:R-:W-:-:S04]  /*06c0*/  DFMA R16, R14, -R2, 1 ;  /* 0x3ff000000e10742b */ /* 0x000fc80000000802 */
[----:B------:R-:W-:-:S04]  /*06d0*/  @!P1 DFMA R8, R8, 2, -R10 ;  /* 0x400000000808982b */ /* 0x000fc8000000080a */
[----:B------:R-:W-:-:S06]  /*06e0*/  DFMA R16, R14, R16, R14 ;  /* 0x000000100e10722b */ /* 0x000fcc000000000e */
[----:B------:R-:W-:Y:S02]  /*06f0*/  @!P1 LOP3.LUT R18, R9, 0x7ff00000, RZ, 0xc0, !PT ;  /* 0x7ff0000009129812 */ /* 0x000fe400078ec0ff */
[----:B------:R-:W-:Y:S02]  /*0700*/  DMUL R10, R16, R8 ;  /* 0x00000008100a7228 */ /* 0x000fe40000000000 */
[----:B------:R-:W-:-:S04]  /*0710*/  IADD3 R12, PT, PT, R18, -0x1, RZ ;  /* 0xffffffff120c7810 */ /* 0x000fc80007ffe0ff */
[----:B------:R-:W-:Y:S02]  /*0720*/  ISETP.GT.U32.AND P0, PT, R12, 0x7feffffe, PT ;  /* 0x7feffffe0c00780c */ /* 0x000fe40003f04070 */
[----:B------:R-:W-:Y:S02]  /*0730*/  DFMA R14, R10, -R2, R8 ;  /* 0x800000020a0e722b */ /* 0x000fe40000000008 */
[----:B------:R-:W-:-:S06]  /*0740*/  ISETP.GT.U32.OR P0, PT, R20, 0x7feffffe, P0 ;  /* 0x7feffffe1400780c */ /* 0x000fcc0000704470 */
[----:B------:R-:W-:-:S07]  /*0750*/  DFMA R10, R16, R14, R10 ;  /* 0x0000000e100a722b */ /* 0x000fce000000000a */
[----:B------:R-:W-:Y:S05]  /*0760*/  @P0 BRA `(.L_x_24) ;  /* 0x0000000000680947 */ /* 0x000fea0003800000 */
[----:B------:R-:W-:-:S05]  /*0770*/  IMAD.MOV.U32 R4, RZ, RZ, 0x40200000 ;  /* 0x40200000ff047424 */ /* 0x000fca00078e00ff */
[----:B------:R-:W-:-:S04]  /*0780*/  VIADDMNMX R7, R7, -R4, 0xb9600000, !PT ;  /* 0xb960000007077446 */ /* 0x000fc80007800904 */
[----:B------:R-:W-:-:S05]  /*0790*/  VIMNMX R4, PT, PT, R7, 0x46a00000, PT ;  /* 0x46a0000007047848 */ /* 0x000fca0003fe0100 */
        /* <DEDUP_REMOVED lines=9> */
[----:B------:R-:W-:-:S04]  /*0830*/  LOP3.LUT R2, R3, 0x40240000, RZ, 0x3c, !PT ;  /* 0x4024000003027812 */ /* 0x000fc800078e3cff */
[----:B------:R-:W-:-:S04]  /*0840*/  LOP3.LUT R9, R2, 0x80000000, RZ, 0xc0, !PT ;  /* 0x8000000002097812 */ /* 0x000fc800078ec0ff */
[----:B------:R-:W-:-:S03]  /*0850*/  LOP3.LUT R5, R9, R5, RZ, 0xfc, !PT ;  /* 0x0000000509057212 */ /* 0x000fc600078efcff */
[----:B------:R-:W-:Y:S05]  /*0860*/  @!P0 BRA `(.L_x_25) ;  /* 0x00000000006c8947 */ /* 0x000fea0003800000 */
[C---:B------:R-:W-:Y:S01]  /*0870*/  IADD3 R3, PT, PT, -R7.reuse, RZ, RZ ;  /* 0x000000ff07037210 */ /* 0x040fe20007ffe1ff */
[----:B------:R-:W-:Y:S01]  /*0880*/  IMAD.MOV.U32 R2, RZ, RZ, RZ ;  /* 0x000000ffff027224 */ /* 0x000fe200078e00ff */
[----:B------:R-:W-:Y:S01]  /*0890*/  DMUL.RP R4, R10, R4 ;  /* 0x000000040a047228 */ /* 0x000fe20000008000 */
[----:B------:R-:W-:-:S04]  /*08a0*/  IADD3 R7, PT, PT, -R7, -0x43300000, RZ ;  /* 0xbcd0000007077810 */ /* 0x000fc80007ffe1ff */
[----:B------:R-:W-:-:S05]  /*08b0*/  DFMA R2, R12, -R2, R10 ;  /* 0x800000020c02722b */ /* 0x000fca000000000a */
[----:B------:R-:W-:-:S05]  /*08c0*/  LOP3.LUT R9, R5, R9, RZ, 0x3c, !PT ;  /* 0x0000000905097212 */ /* 0x000fca00078e3cff */
[----:B------:R-:W-:-:S04]  /*08d0*/  FSETP.NEU.AND P0, PT, |R3|, R7, PT ;  /* 0x000000070300720b */ /* 0x000fc80003f0d200 */
[----:B------:R-:W-:Y:S02]  /*08e0*/  FSEL R12, R4, R12, !P0 ;  /* 0x0000000c040c7208 */ /* 0x000fe40004000000 */
[----:B------:R-:W-:Y:S01]  /*08f0*/  FSEL R13, R9, R13, !P0 ;  /* 0x0000000d090d7208 */ /* 0x000fe20004000000 */
[----:B------:R-:W-:Y:S06]  /*0900*/  BRA `(.L_x_25) ;  /* 0x0000000000447947 */ /* 0x000fec0003800000 */
.L_x_24:
[----:B------:R-:W-:-:S14]  /*0910*/  DSETP.NAN.AND P0, PT, R4, R4, PT ;  /* 0x000000040400722a */ /* 0x000fdc0003f08000 */
[----:B------:R-:W-:Y:S05]  /*0920*/  @P0 BRA `(.L_x_26) ;  /* 0x0000000000340947 */ /* 0x000fea0003800000 */
[----:B------:R-:W-:Y:S01]  /*0930*/  ISETP.NE.AND P0, PT, R18, R19, PT ;  /* 0x000000131200720c */ /* 0x000fe20003f05270 */
[----:B------:R-:W-:Y:S02]  /*0940*/  IMAD.MOV.U32 R12, RZ, RZ, 0x0 ;  /* 0x00000000ff0c7424 */ /* 0x000fe400078e00ff */
[----:B------:R-:W-:-:S10]  /*0950*/  IMAD.MOV.U32 R13, RZ, RZ, -0x80000 ;  /* 0xfff80000ff0d7424 */ /* 0x000fd400078e00ff */
[----:B------:R-:W-:Y:S05]  /*0960*/  @!P0 BRA `(.L_x_25) ;  /* 0x00000000002c8947 */ /* 0x000fea0003800000 */
[----:B------:R-:W-:Y:S02]  /*0970*/  ISETP.NE.AND P0, PT, R18, 0x7ff00000, PT ;  /* 0x7ff000001200780c */ /* 0x000fe40003f05270 */
[----:B------:R-:W-:Y:S02]  /*0980*/  LOP3.LUT R4, R5, 0x40240000, RZ, 0x3c, !PT ;  /* 0x4024000005047812 */ /* 0x000fe400078e3cff */
[----:B------:R-:W-:Y:S02]  /*0990*/  ISETP.EQ.OR P0, PT, R19, RZ, !P0 ;  /* 0x000000ff1300720c */ /* 0x000fe40004702670 */
[----:B------:R-:W-:-:S11]  /*09a0*/  LOP3.LUT R13, R4, 0x80000000, RZ, 0xc0, !PT ;  /* 0x80000000040d7812 */ /* 0x000fd600078ec0ff */
[----:B------:R-:W-:Y:S01]  /*09b0*/  @P0 LOP3.LUT R2, R13, 0x7ff00000, RZ, 0xfc, !PT ;  /* 0x7ff000000d020812 */ /* 0x000fe200078efcff */
[----:B------:R-:W-:Y:S02]  /*09c0*/  @!P0 IMAD.MOV.U32 R12, RZ, RZ, RZ ;  /* 0x000000ffff0c8224 */ /* 0x000fe400078e00ff */
[----:B------:R-:W-:Y:S01]  /*09d0*/  @P0 IMAD.MOV.U32 R12, RZ, RZ, RZ ;  /* 0x000000ffff0c0224 */ /* 0x000fe200078e00ff */
[----:B------:R-:W-:Y:S01]  /*09e0*/  @P0 MOV R13, R2 ;  /* 0x00000002000d0202 */ /* 0x000fe20000000f00 */
[----:B------:R-:W-:Y:S06]  /*09f0*/  BRA `(.L_x_25) ;  /* 0x0000000000087947 */ /* 0x000fec0003800000 */
.L_x_26:
[----:B------:R-:W-:Y:S01]  /*0a00*/  LOP3.LUT R13, R5, 0x80000, RZ, 0xfc, !PT ;  /* 0x00080000050d7812 */ /* 0x000fe200078efcff */
[----:B------:R-:W-:-:S07]  /*0a10*/  IMAD.MOV.U32 R12, RZ, RZ, R4 ;  /* 0x000000ffff0c7224 */ /* 0x000fce00078e0004 */
.L_x_25:
[----:B------:R-:W-:Y:S02]  /*0a20*/  IMAD.MOV.U32 R7, RZ, RZ, 0x0 ;  /* 0x00000000ff077424 */ /* 0x000fe400078e00ff */
[----:B------:R-:W-:Y:S02]  /*0a30*/  IMAD.MOV.U32 R2, RZ, RZ, R12 ;  /* 0x000000ffff027224 */ /* 0x000fe400078e000c */
[----:B------:R-:W-:Y:S01]  /*0a40*/  IMAD.MOV.U32 R3, RZ, RZ, R13 ;  /* 0x000000ffff037224 */ /* 0x000fe200078e000d */
[----:B------:R-:W-:Y:S06]  /*0a50*/  RET.REL.NODEC R6 `(_Z22initializeSystemKernelPdS_ii) ;  /* 0xfffffff406687950 */ /* 0x000fec0003c3ffff */
.L_x_27:
        /* <DEDUP_REMOVED lines=10> */
.L_x_44:


//--------------------- .text._Z25gaussianEliminationKernelPdS_i --------------------------
	.section	.text._Z25gaussianEliminationKernelPdS_i,"ax",@progbits
	.align	128
        .global         _Z25gaussianEliminationKernelPdS_i
        .type           _Z25gaussianEliminationKernelPdS_i,@function
        .size           _Z25gaussianEliminationKernelPdS_i,(.L_x_45 - _Z25gaussianEliminationKernelPdS_i)
        .other          _Z25gaussianEliminationKernelPdS_i,@"STO_CUDA_ENTRY STV_DEFAULT"
_Z25gaussianEliminationKernelPdS_i:
.text._Z25gaussianEliminationKernelPdS_i:
[----:B------:R-:W-:Y:S01]  /*0000*/  LDC R1, c[0x0][0x37c] ;  /* 0x0000df00ff017b82 */ /* 0x000fe20000000800 */
[----:B------:R-:W0:Y:S07]  /*0010*/  S2R R2, SR_TID.X ;  /* 0x0000000000027919 */ /* 0x000e2e0000002100 */
[----:B------:R-:W0:Y:S01]  /*0020*/  S2UR UR4, SR_CTAID.X ;  /* 0x00000000000479c3 */ /* 0x000e220000002500 */
[----:B------:R-:W1:Y:S07]  /*0030*/  S2R R0, SR_CTAID.Y ;  /* 0x0000000000007919 */ /* 0x000e6e0000002600 */
[----:B------:R-:W0:Y:S08]  /*0040*/  LDC R5, c[0x0][0x360] ;  /* 0x0000d800ff057b82 */ /* 0x000e300000000800 */
[----:B------:R-:W2:Y:S01]  /*0050*/  LDC R4, c[0x0][0x390] ;  /* 0x0000e400ff047b82 */ /* 0x000ea20000000800 */
[----:B0-----:R-:W-:-:S05]  /*0060*/  IMAD R5, R5, UR4, R2 ;  /* 0x0000000405057c24 */ /* 0x001fca000f8e0202 */
[----:B--2---:R-:W-:-:S04]  /*0070*/  ISETP.GE.AND P0, PT, R5, R4, PT ;  /* 0x000000040500720c */ /* 0x004fc80003f06270 */
[----:B-1----:R-:W-:-:S13]  /*0080*/  ISETP.LE.OR P0, PT, R5, R0, P0 ;  /* 0x000000000500720c */ /* 0x002fda0000703670 */
[----:B------:R-:W-:Y:S05]  /*0090*/  @P0 EXIT ;  /* 0x000000000000094d */ /* 0x000fea0003800000 */
[----:B------:R-:W0:Y:S01]  /*00a0*/  LDC.64 R8, c[0x0][0x380] ;  /* 0x0000e000ff087b82 */ /* 0x000e220000000a00 */
[----:B------:R-:W1:Y:S01]  /*00b0*/  LDCU.64 UR6, c[0x0][0x358] ;  /* 0x00006b00ff0677ac */ /* 0x000e620008000a00 */
[----:B------:R-:W-:-:S04]  /*00c0*/  IMAD R7, R0, R4, R0 ;  /* 0x0000000400077224 */ /* 0x000fc800078e0200 */
[----:B0-----:R-:W-:-:S06]  /*00d0*/  IMAD.WIDE R6, R7, 0x8, R8 ;  /* 0x0000000807067825 */ /* 0x001fcc00078e0208 */
[----:B-1----:R-:W2:Y:S01]  /*00e0*/  LDG.E.64 R6, desc[UR6][R6.64] ;  /* 0x0000000606067981 */ /* 0x002ea2000c1e1b00 */
[----:B------:R-:W-:-:S04]  /*00f0*/  IMAD R4, R5, R4, R0 ;  /* 0x0000000405047224 */ /* 0x000fc800078e0200 */
[----:B------:R-:W-:-:S06]  /*0100*/  IMAD.WIDE R8, R4, 0x8, R8 ;  /* 0x0000000804087825 */ /* 0x000fcc00078e0208 */
[----:B------:R-:W3:Y:S01]  /*0110*/  LDG.E.64 R8, desc[UR6][R8.64] ;  /* 0x0000000608087981 */ /* 0x000ee2000c1e1b00 */
[----:B------:R-:W-:Y:S01]  /*0120*/  IMAD.MOV.U32 R2, RZ, RZ, 0x1 ;  /* 0x00000001ff027424 */ /* 0x000fe200078e00ff */
[----:B------:R-:W-:Y:S01]  /*0130*/  BSSY.RECONVERGENT B0, `(.L_x_28) ;  /* 0x0000010000007945 */ /* 0x000fe20003800200 */
[----:B--2---:R-:W0:Y:S01]  /*0140*/  MUFU.RCP64H R3, R7 ;  /* 0x0000000700037308 */ /* 0x004e220000001800 */
[----:B---3--:R-:W-:-:S03]  /*0150*/  FSETP.GEU.AND P1, PT, |R9|, 6.5827683646048100446e-37, PT ;  /* 0x036000000900780b */ /* 0x008fc60003f2e200 */
        /* <DEDUP_REMOVED lines=11> */
[----:B------:R-:W-:-:S07]  /*0210*/  MOV R12, 0x230 ;  /* 0x00000230000c7802 */ /* 0x000fce0000000f00 */
[----:B------:R-:W-:Y:S05]  /*0220*/  CALL.REL.NOINC `($__internal_2_$__cuda_sm20_div_rn_f64_full) ;  /* 0x0000000c00287944 */ /* 0x000fea0003c00000 */
.L_x_29:
[----:B------:R-:W-:Y:S05]  /*0230*/  BSYNC.RECONVERGENT B0 ;  /* 0x0000000000007941 */ /* 0x000fea0003800200 */
.L_x_28:
[----:B------:R-:W0:Y:S02]  /*0240*/  LDC R17, c[0x0][0x390] ;  /* 0x0000e400ff117b82 */ /* 0x000e240000000800 */
[----:B0-----:R-:W-:-:S13]  /*0250*/  ISETP.GE.AND P0, PT, R0, R17, PT ;  /* 0x000000110000720c */ /* 0x001fda0003f06270 */
[----:B------:R-:W-:Y:S05]  /*0260*/  @P0 BRA `(.L_x_30) ;  /* 0x0000000800f80947 */ /* 0x000fea0003800000 */
[--C-:B------:R-:W-:Y:S02]  /*0270*/  IMAD.IADD R6, R17, 0x1, -R0.reuse ;  /* 0x0000000111067824 */ /* 0x100fe400078e0a00 */
[----:B------:R-:W-:Y:S02]  /*0280*/  IMAD.IADD R7, R0, 0x1, -R17 ;  /* 0x0000000100077824 */ /* 0x000fe400078e0a11 */
[----:B------:R-:W-:Y:S01]  /*0290*/  IMAD.MOV.U32 R14, RZ, RZ, R0 ;  /* 0x000000ffff0e7224 */ /* 0x000fe200078e0000 */
[----:B------:R-:W-:Y:S02]  /*02a0*/  LOP3.LUT P0, R9, R6, 0x3, RZ, 0xc0, !PT ;  /* 0x0000000306097812 */ /* 0x000fe4000780c0ff */
[----:B------:R-:W-:-:S11]  /*02b0*/  ISETP.GT.U32.AND P1, PT, R7, -0x4, PT ;  /* 0xfffffffc0700780c */ /* 0x000fd60003f24070 */
[----:B------:R-:W-:Y:S05]  /*02c0*/  @!P0 BRA `(.L_x_31) ;  /* 0x00000000003c8947 */ /* 0x000fea0003800000 */
[----:B------:R-:W0:Y:S01]  /*02d0*/  LDC.64 R6, c[0x0][0x380] ;  /* 0x0000e000ff067b82 */ /* 0x000e220000000a00 */
[----:B------:R-:W-:Y:S01]  /*02e0*/  IADD3 R14, PT, PT, R9, R0, RZ ;  /* 0x00000000090e7210 */ /* 0x000fe20007ffe0ff */
[----:B------:R-:W-:Y:S02]  /*02f0*/  IMAD.MOV R16, RZ, RZ, -R9 ;  /* 0x000000ffff107224 */ /* 0x000fe400078e0a09 */
[----:B------:R-:W-:-:S07]  /*0300*/  IMAD R15, R0, R17, R0 ;  /* 0x00000011000f7224 */ /* 0x000fce00078e0200 */
.L_x_32:
[----:B0-----:R-:W-:-:S04]  /*0310*/  IMAD.WIDE R10, R15, 0x8, R6 ;  /* 0x000000080f0a7825 */ /* 0x001fc800078e0206 */
[----:B-1----:R-:W-:Y:S02]  /*0320*/  IMAD.WIDE R8, R4, 0x8, R6 ;  /* 0x0000000804087825 */ /* 0x002fe400078e0206 */
[----:B------:R-:W2:Y:S04]  /*0330*/  LDG.E.64 R10, desc[UR6][R10.64] ;  /* 0x000000060a0a7981 */ /* 0x000ea8000c1e1b00 */
[----:B------:R-:W2:Y:S01]  /*0340*/  LDG.E.64 R12, desc[UR6][R8.64] ;  /* 0x00000006080c7981 */ /* 0x000ea2000c1e1b00 */
[----:B------:R-:W-:Y:S01]  /*0350*/  VIADD R16, R16, 0x1 ;  /* 0x0000000110107836 */ /* 0x000fe20000000000 */
[----:B------:R-:W-:Y:S01]  /*0360*/  IADD3 R15, PT, PT, R15, 0x1, RZ ;  /* 0x000000010f0f7810 */ /* 0x000fe20007ffe0ff */
[----:B------:R-:W-:-:S03]  /*0370*/  VIADD R4, R4, 0x1 ;  /* 0x0000000104047836 */ /* 0x000fc60000000000 */
[----:B------:R-:W-:Y:S01]  /*0380*/  ISETP.NE.AND P0, PT, R16, RZ, PT ;  /* 0x000000ff1000720c */ /* 0x000fe20003f05270 */
[----:B--2---:R-:W-:-:S07]  /*0390*/  DFMA R12, R10, -R2, R12 ;  /* 0x800000020a0c722b */ /* 0x004fce000000000c */
[----:B------:R1:W-:Y:S05]  /*03a0*/  STG.E.64 desc[UR6][R8.64], R12 ;  /* 0x0000000c08007986 */ /* 0x0003ea000c101b06 */
[----:B------:R-:W-:Y:S05]  /*03b0*/  @P0 BRA `(.L_x_32) ;  /* 0xfffffffc00d40947 */ /* 0x000fea000383ffff */
.L_x_31:
[----:B------:R-:W-:Y:S05]  /*03c0*/  @P1 BRA `(.L_x_30) ;  /* 0x0000000800a01947 */ /* 0x000fea0003800000 */
[----:B------:R-:W0:Y:S01]  /*03d0*/  LDCU.64 UR4, c[0x0][0x380] ;  /* 0x00007000ff0477ac */ /* 0x000e220008000a00 */
[----:B------:R-:W-:Y:S02]  /*03e0*/  IMAD.IADD R4, R14, 0x1, -R17 ;  /* 0x000000010e047824 */ /* 0x000fe400078e0a11 */
[-CC-:B-1----:R-:W-:Y:S02]  /*03f0*/  IMAD R9, R0, R17.reuse, R14.reuse ;  /* 0x0000001100097224 */ /* 0x182fe400078e020e */
[----:B------:R-:W-:Y:S01]  /*0400*/  IMAD R11, R5, R17, R14 ;  /* 0x00000011050b7224 */ /* 0x000fe200078e020e */
[----:B------:R-:W-:Y:S01]  /*0410*/  ISETP.GE.AND P0, PT, R4, RZ, PT ;  /* 0x000000ff0400720c */ /* 0x000fe20003f06270 */
[----:B0-----:R-:W-:-:S04]  /*0420*/  UIADD3 UR4, UP0, UPT, UR4, 0x10, URZ ;  /* 0x0000001004047890 */ /* 0x001fc8000ff1e0ff */
[----:B------:R-:W-:Y:S02]  /*0430*/  UIADD3.X UR5, UPT, UPT, URZ, UR5, URZ, UP0, !UPT ;  /* 0x00000005ff057290 */ /* 0x000fe400087fe4ff */
[----:B------:R-:W-:-:S04]  /*0440*/  IMAD.U32 R6, RZ, RZ, UR4 ;  /* 0x00000004ff067e24 */ /* 0x000fc8000f8e00ff */
[----:B------:R-:W-:Y:S02]  /*0450*/  IMAD.U32 R7, RZ, RZ, UR5 ;  /* 0x00000005ff077e24 */ /* 0x000fe4000f8e00ff */
[----:B------:R-:W-:Y:S05]  /*0460*/  @P0 BRA `(.L_x_33) ;  /* 0x00000008001c0947 */ /* 0x000fea0003800000 */
[----:B------:R-:W-:Y:S02]  /*0470*/  IADD3 R8, PT, PT, -R4, RZ, RZ ;  /* 0x000000ff04087210 */ /* 0x000fe40007ffe1ff */
[----:B------:R-:W-:Y:S02]  /*0480*/  PLOP3.LUT P0, PT, PT, PT, PT, 0x80, 0x8 ;  /* 0x000000000008781c */ /* 0x000fe40003f0f070 */
[----:B------:R-:W-:-:S13]  /*0490*/  ISETP.GT.AND P1, PT, R8, 0xc, PT ;  /* 0x0000000c0800780c */ /* 0x000fda0003f24270 */
[----:B------:R-:W-:Y:S05]  /*04a0*/  @!P1 BRA `(.L_x_34) ;  /* 0x0000000400509947 */ /* 0x000fea0003800000 */
[----:B------:R-:W-:-:S13]  /*04b0*/  PLOP3.LUT P0, PT, PT, PT, PT, 0x8, 0x80 ;  /* 0x000000000080781c */ /* 0x000fda0003f0e170 */
.L_x_35:
[----:B0-----:R-:W-:-:S04]  /*04c0*/  IMAD.WIDE R14, R9, 0x8, R6 ;  /* 0x00000008090e7825 */ /* 0x001fc800078e0206 */
[----:B------:R-:W-:Y:S01]  /*04d0*/  IMAD.WIDE R12, R11, 0x8, R6 ;  /* 0x000000080b0c7825 */ /* 0x000fe200078e0206 */
[----:B------:R-:W2:Y:S04]  /*04e0*/  LDG.E.64 R16, desc[UR6][R14.64+-0x10] ;  /* 0xfffff0060e107981 */ /* 0x000ea8000c1e1b00 */
[----:B------:R-:W2:Y:S04]  /*04f0*/  LDG.E.64 R18, desc[UR6][R12.64+-0x10] ;  /* 0xfffff0060c127981 */ /* 0x000ea8000c1e1b00 */
[----:B------:R-:W3:Y:S04]  /*0500*/  LDG.E.64 R20, desc[UR6][R12.64+-0x8] ;  /* 0xfffff8060c147981 */ /* 0x000ee8000c1e1b00 */
[----:B------:R-:W4:Y:S04]  /*0510*/  LDG.E.64 R22, desc[UR6][R12.64] ;  /* 0x000000060c167981 */ /* 0x000f28000c1e1b00 */
[----:B------:R-:W5:Y:S01]  /*0520*/  LDG.E.64 R24, desc[UR6][R12.64+0x8] ;  /* 0x000008060c187981 */ /* 0x000f62000c1e1b00 */
[----:B--2---:R-:W-:-:S07]  /*0530*/  DFMA R16, R16, -R2, R18 ;  /* 0x800000021010722b */ /* 0x004fce0000000012 */
[----:B------:R0:W-:Y:S04]  /*0540*/  STG.E.64 desc[UR6][R12.64+-0x10], R16 ;  /* 0xfffff0100c007986 */ /* 0x0001e8000c101b06 */
[----:B------:R-:W3:Y:S02]  /*0550*/  LDG.E.64 R18, desc[UR6][R14.64+-0x8] ;  /* 0xfffff8060e127981 */ /* 0x000ee4000c1e1b00 */
[----:B---3--:R-:W-:-:S07]  /*0560*/  DFMA R20, R18, -R2, R20 ;  /* 0x800000021214722b */ /* 0x008fce0000000014 */
[----:B------:R1:W-:Y:S04]  /*0570*/  STG.E.64 desc[UR6][R12.64+-0x8], R20 ;  /* 0xfffff8140c007986 */ /* 0x0003e8000c101b06 */
[----:B------:R-:W4:Y:S02]  /*0580*/  LDG.E.64 R18, desc[UR6][R14.64] ;  /* 0x000000060e127981 */ /* 0x000f24000c1e1b00 */
[----:B----4-:R-:W-:-:S07]  /*0590*/  DFMA R22, R18, -R2, R22 ;  /* 0x800000021216722b */ /* 0x010fce0000000016 */
[----:B------:R2:W-:Y:S04]  /*05a0*/  STG.E.64 desc[UR6][R12.64], R22 ;  /* 0x000000160c007986 */ /* 0x0005e8000c101b06 */
[----:B------:R-:W5:Y:S01]  /*05b0*/  LDG.E.64 R18, desc[UR6][R14.64+0x8] ;  /* 0x000008060e127981 */ /* 0x000f62000c1e1b00 */
[----:B------:R-:W-:Y:S02]  /*05c0*/  VIADD R27, R9, 0x4 ;  /* 0x00000004091b7836 */ /* 0x000fe40000000000 */
[----:B0-----:R-:W-:-:S04]  /*05d0*/  VIADD R17, R11, 0x4 ;  /* 0x000000040b117836 */ /* 0x001fc80000000000 */
[----:B------:R-:W-:Y:S01]  /*05e0*/  IMAD.WIDE R16, R17, 0x8, R6 ;  /* 0x0000000811107825 */ /* 0x000fe200078e0206 */
[----:B-----5:R-:W-:-:S03]  /*05f0*/  DFMA R24, R18, -R2, R24 ;  /* 0x800000021218722b */ /* 0x020fc60000000018 */
[----:B------:R-:W-:-:S04]  /*0600*/  IMAD.WIDE R18, R27, 0x8, R6 ;  /* 0x000000081b127825 */ /* 0x000fc800078e0206 */
[----:B------:R0:W-:Y:S04]  /*0610*/  STG.E.64 desc[UR6][R12.64+0x8], R24 ;  /* 0x000008180c007986 */ /* 0x0001e8000c101b06 */
[----:B-1----:R-:W3:Y:S04]  /*0620*/  LDG.E.64 R20, desc[UR6][R18.64+-0x10] ;  /* 0xfffff00612147981 */ /* 0x002ee8000c1e1b00 */
[----:B------:R-:W3:Y:S04]  /*0630*/  LDG.E.64 R26, desc[UR6][R16.64+-0x10] ;  /* 0xfffff006101a7981 */ /* 0x000ee8000c1e1b00 */
[----:B--2---:R-:W2:Y:S01]  /*0640*/  LDG.E.64 R22, desc[UR6][R16.64+-0x8] ;  /* 0xfffff80610167981 */ /* 0x004ea2000c1e1b00 */
[----:B---3--:R-:W-:-:S03]  /*0650*/  DFMA R20, R20, -R2, R26 ;  /* 0x800000021414722b */ /* 0x008fc6000000001a */
[----:B------:R-:W3:Y:S04]  /*0660*/  LDG.E.64 R26, desc[UR6][R16.64] ;  /* 0x00000006101a7981 */ /* 0x000ee8000c1e1b00 */
[----:B------:R1:W-:Y:S04]  /*0670*/  STG.E.64 desc[UR6][R16.64+-0x10], R20 ;  /* 0xfffff01410007986 */ /* 0x0003e8000c101b06 */
[----:B------:R-:W2:Y:S02]  /*0680*/  LDG.E.64 R14, desc[UR6][R18.64+-0x8] ;  /* 0xfffff806120e7981 */ /* 0x000ea4000c1e1b00 */
[----:B--2---:R-:W-:-:S07]  /*0690*/  DFMA R22, R14, -R2, R22 ;  /* 0x800000020e16722b */ /* 0x004fce0000000016 */
[----:B------:R2:W-:Y:S04]  /*06a0*/  STG.E.64 desc[UR6][R16.64+-0x8], R22 ;  /* 0xfffff81610007986 */ /* 0x0005e8000c101b06 */
[----:B------:R-:W3:Y:S02]  /*06b0*/  LDG.E.64 R14, desc[UR6][R18.64] ;  /* 0x00000006120e7981 */ /* 0x000ee4000c1e1b00 */
[-C--:B---3--:R-:W-:Y:S02]  /*06c0*/  DFMA R26, R14, -R2.reuse, R26 ;  /* 0x800000020e1a722b */ /* 0x088fe4000000001a */
[----:B------:R-:W1:Y:S05]  /*06d0*/  LDG.E.64 R14, desc[UR6][R16.64+0x8] ;  /* 0x00000806100e7981 */ /* 0x000e6a000c1e1b00 */
[----:B------:R3:W-:Y:S04]  /*06e0*/  STG.E.64 desc[UR6][R16.64], R26 ;  /* 0x0000001a10007986 */ /* 0x0007e8000c101b06 */
[----:B0-----:R-:W1:Y:S01]  /*06f0*/  LDG.E.64 R12, desc[UR6][R18.64+0x8] ;  /* 0x00000806120c7981 */ /* 0x001e62000c1e1b00 */
[----:B------:R-:W-:Y:S01]  /*0700*/  IADD3 R29, PT, PT, R11, 0x8, RZ ;  /* 0x000000080b1d7810 */ /* 0x000fe20007ffe0ff */
[----:B------:R-:W-:Y:S01]  /*0710*/  VIADD R25, R9, 0x8 ;  /* 0x0000000809197836 */ /* 0x000fe20000000000 */
[----:B-1----:R-:W-:-:S03]  /*0720*/  DFMA R20, R12, -R2, R14 ;  /* 0x800000020c14722b */ /* 0x002fc6000000000e */
[----:B------:R-:W-:-:S04]  /*0730*/  IMAD.WIDE R14, R25, 0x8, R6 ;  /* 0x00000008190e7825 */ /* 0x000fc800078e0206 */
[----:B------:R-:W-:Y:S01]  /*0740*/  IMAD.WIDE R12, R29, 0x8, R6 ;  /* 0x000000081d0c7825 */ /* 0x000fe200078e0206 */
[----:B------:R0:W-:Y:S04]  /*0750*/  STG.E.64 desc[UR6][R16.64+0x8], R20 ;  /* 0x0000081410007986 */ /* 0x0001e8000c101b06 */
[----:B--2---:R-:W2:Y:S04]  /*0760*/  LDG.E.64 R22, desc[UR6][R14.64+-0x10] ;  /* 0xfffff0060e167981 */ /* 0x004ea8000c1e1b00 */
[----:B------:R-:W2:Y:S04]  /*0770*/  LDG.E.64 R24, desc[UR6][R12.64+-0x10] ;  /* 0xfffff0060c187981 */ /* 0x000ea8000c1e1b00 */
[----:B---3--:R-:W3:Y:S01]  /*0780*/  LDG.E.64 R26, desc[UR6][R12.64] ;  /* 0x000000060c1a7981 */ /* 0x008ee2000c1e1b00 */
[----:B--2---:R-:W-:-:S03]  /*0790*/  DFMA R22, R22, -R2, R24 ;  /* 0x800000021616722b */ /* 0x004fc60000000018 */
[----:B------:R-:W2:Y:S04]  /*07a0*/  LDG.E.64 R24, desc[UR6][R12.64+-0x8] ;  /* 0xfffff8060c187981 */ /* 0x000ea8000c1e1b00 */
[----:B------:R1:W-:Y:S04]  /*07b0*/  STG.E.64 desc[UR6][R12.64+-0x10], R22 ;  /* 0xfffff0160c007986 */ /* 0x0003e8000c101b06 */
[----:B------:R-:W2:Y:S02]  /*07c0*/  LDG.E.64 R18, desc[UR6][R14.64+-0x8] ;  /* 0xfffff8060e127981 */ /* 0x000ea4000c1e1b00 */
[----:B--2---:R-:W-:-:S07]  /*07d0*/  DFMA R24, R18, -R2, R24 ;  /* 0x800000021218722b */ /* 0x004fce0000000018 */
[----:B------:R2:W-:Y:S04]  /*07e0*/  STG.E.64 desc[UR6][R12.64+-0x8], R24 ;  /* 0xfffff8180c007986 */ /* 0x0005e8000c101b06 */
[----:B------:R-:W3:Y:S02]  /*07f0*/  LDG.E.64 R18, desc[UR6][R14.64] ;  /* 0x000000060e127981 */ /* 0x000ee4000c1e1b00 */
[----:B---3--:R-:W-:Y:S02]  /*0800*/  DFMA R26, R18, -R2, R26 ;  /* 0x80000002121a722b */ /* 0x008fe4000000001a */
[----:B------:R-:W3:Y:S05]  /*0810*/  LDG.E.64 R18, desc[UR6][R12.64+0x8] ;  /* 0x000008060c127981 */ /* 0x000eea000c1e1b00 */
[----:B------:R4:W-:Y:S04]  /*0820*/  STG.E.64 desc[UR6][R12.64], R26 ;  /* 0x0000001a0c007986 */ /* 0x0009e8000c101b06 */
[----:B0-----:R-:W3:Y:S01]  /*0830*/  LDG.E.64 R16, desc[UR6][R14.64+0x8] ;  /* 0x000008060e107981 */ /* 0x001ee2000c1e1b00 */
[----:B------:R-:W-:-:S02]  /*0840*/  VIADD R29, R9, 0xc ;  /* 0x0000000c091d7836 */ /* 0x000fc40000000000 */
[----:B-1----:R-:W-:Y:S01]  /*0850*/  VIADD R23, R11, 0xc ;  /* 0x0000000c0b177836 */ /* 0x002fe20000000000 */
[----:B---3--:R-:W-:Y:S01]  /*0860*/  DFMA R20, R16, -R2, R18 ;  /* 0x800000021014722b */ /* 0x008fe20000000012 */
[----:B------:R-:W-:-:S04]  /*0870*/  IMAD.WIDE R18, R29, 0x8, R6 ;  /* 0x000000081d127825 */ /* 0x000fc800078e0206 */
[----:B------:R-:W-:Y:S02]  /*0880*/  IMAD.WIDE R16, R23, 0x8, R6 ;  /* 0x0000000817107825 */ /* 0x000fe400078e0206 */
[----:B------:R0:W-:Y:S04]  /*0890*/  STG.E.64 desc[UR6][R12.64+0x8], R20 ;  /* 0x000008140c007986 */ /* 0x0001e8000c101b06 */
[----:B------:R-:W3:Y:S04]  /*08a0*/  LDG.E.64 R22, desc[UR6][R18.64+-0x10] ;  /* 0xfffff00612167981 */ /* 0x000ee8000c1e1b00 */
[----:B--2---:R-:W3:Y:S04]  /*08b0*/  LDG.E.64 R24, desc[UR6][R16.64+-0x10] ;  /* 0xfffff00610187981 */ /* 0x004ee8000c1e1b00 */
[----:B----4-:R-:W2:Y:S04]  /*08c0*/  LDG.E.64 R26, desc[UR6][R16.64] ;  /* 0x00000006101a7981 */ /* 0x010ea8000c1e1b00 */
[----:B0-----:R-:W4:Y:S01]  /*08d0*/  LDG.E.64 R20, desc[UR6][R16.64+0x8] ;  /* 0x0000080610147981 */ /* 0x001f22000c1e1b00 */
[----:B---3--:R-:W-:-:S03]  /*08e0*/  DFMA R22, R22, -R2, R24 ;  /* 0x800000021616722b */ /* 0x008fc60000000018 */
[----:B------:R-:W3:Y:S04]  /*08f0*/  LDG.E.64 R24, desc[UR6][R16.64+-0x8] ;  /* 0xfffff80610187981 */ /* 0x000ee8000c1e1b00 */
[----:B------:R0:W-:Y:S04]  /*0900*/  STG.E.64 desc[UR6][R16.64+-0x10], R22 ;  /* 0xfffff01610007986 */ /* 0x0001e8000c101b06 */
[----:B------:R-:W3:Y:S02]  /*0910*/  LDG.E.64 R14, desc[UR6][R18.64+-0x8] ;  /* 0xfffff806120e7981 */ /* 0x000ee4000c1e1b00 */
[----:B---3--:R-:W-:-:S07]  /*0920*/  DFMA R14, R14, -R2, R24 ;  /* 0x800000020e0e722b */ /* 0x008fce0000000018 */
[----:B------:R0:W-:Y:S04]  /*0930*/  STG.E.64 desc[UR6][R16.64+-0x8], R14 ;  /* 0xfffff80e10007986 */ /* 0x0001e8000c101b06 */
[----:B------:R-:W2:Y:S02]  /*0940*/  LDG.E.64 R24, desc[UR6][R18.64] ;  /* 0x0000000612187981 */ /* 0x000ea4000c1e1b00 */
[----:B--2---:R-:W-:-:S07]  /*0950*/  DFMA R24, R24, -R2, R26 ;  /* 0x800000021818722b */ /* 0x004fce000000001a */
[----:B------:R0:W-:Y:S04]  /*0960*/  STG.E.64 desc[UR6][R16.64], R24 ;  /* 0x0000001810007986 */ /* 0x0001e8000c101b06 */
[----:B------:R-:W4:Y:S01]  /*0970*/  LDG.E.64 R12, desc[UR6][R18.64+0x8] ;  /* 0x00000806120c7981 */ /* 0x000f22000c1e1b00 */
[----:B------:R-:W-:-:S05]  /*0980*/  VIADD R4, R4, 0x10 ;  /* 0x0000001004047836 */ /* 0x000fca0000000000 */
[----:B------:R-:W-:Y:S01]  /*0990*/  ISETP.GE.AND P1, PT, R4, -0xc, PT ;  /* 0xfffffff40400780c */ /* 0x000fe20003f26270 */
[----:B------:R-:W-:Y:S01]  /*09a0*/  VIADD R11, R11, 0x10 ;  /* 0x000000100b0b7836 */ /* 0x000fe20000000000 */
[----:B------:R-:W-:Y:S01]  /*09b0*/  IADD3 R9, PT, PT, R9, 0x10, RZ ;  /* 0x0000001009097810 */ /* 0x000fe20007ffe0ff */
[----:B----4-:R-:W-:-:S07]  /*09c0*/  DFMA R12, R12, -R2, R20 ;  /* 0x800000020c0c722b */ /* 0x010fce0000000014 */
[----:B------:R0:W-:Y:S03]  /*09d0*/  STG.E.64 desc[UR6][R16.64+0x8], R12 ;  /* 0x0000080c10007986 */ /* 0x0001e6000c101b06 */
[----:B------:R-:W-:Y:S05]  /*09e0*/  @!P1 BRA `(.L_x_35) ;  /* 0xfffffff800b49947 */ /* 0x000fea000383ffff */
.L_x_34:
[----:B------:R-:W-:-:S05]  /*09f0*/  IMAD.MOV R8, RZ, RZ, -R4 ;  /* 0x000000ffff087224 */ /* 0x000fca00078e0a04 */
[----:B------:R-:W-:-:S13]  /*0a00*/  ISETP.GT.AND P1, PT, R8, 0x4, PT ;  /* 0x000000040800780c */ /* 0x000fda0003f24270 */
[----:B------:R-:W-:Y:S05]  /*0a10*/  @!P1 BRA `(.L_x_36) ;  /* 0x0000000000a89947 */ /* 0x000fea0003800000 */
        /* <DEDUP_REMOVED lines=16> */
[----:B0-----:R-:W-:Y:S01]  /*0b20*/  IADD3 R17, PT, PT, R11, 0x4, RZ ;  /* 0x000000040b117810 */ /* 0x001fe20007ffe0ff */
[----:B------:R-:W-:-:S04]  /*0b30*/  VIADD R27, R9, 0x4 ;  /* 0x00000004091b7836 */ /* 0x000fc80000000000 */
[----:B------:R-:W-:Y:S01]  /*0b40*/  IMAD.WIDE R16, R17, 0x8, R6 ;  /* 0x0000000811107825 */ /* 0x000fe200078e0206 */
[----:B-----5:R-:W-:-:S03]  /*0b50*/  DFMA R24, R18, -R2, R24 ;  /* 0x800000021218722b */ /* 0x020fc60000000018 */
[----:B------:R-:W-:-:S04]  /*0b60*/  IMAD.WIDE R18, R27, 0x8, R6 ;  /* 0x000000081b127825 */ /* 0x000fc800078e0206 */
[----:B------:R0:W-:Y:S04]  /*0b70*/  STG.E.64 desc[UR6][R12.64+0x8], R24 ;  /* 0x000008180c007986 */ /* 0x0001e8000c101b06 */
[----:B-1----:R-:W3:Y:S04]  /*0b80*/  LDG.E.64 R20, desc[UR6][R18.64+-0x10] ;  /* 0xfffff00612147981 */ /* 0x002ee8000c1e1b00 */
[----:B------:R-:W3:Y:S04]  /*0b90*/  LDG.E.64 R26, desc[UR6][R16.64+-0x10] ;  /* 0xfffff006101a7981 */ /* 0x000ee8000c1e1b00 */
[----:B--2---:R-:W2:Y:S04]  /*0ba0*/  LDG.E.64 R22, desc[UR6][R16.64+-0x8] ;  /* 0xfffff80610167981 */ /* 0x004ea8000c1e1b00 */
[----:B0-----:R-:W4:Y:S01]  /*0bb0*/  LDG.E.64 R24, desc[UR6][R16.64+0x8] ;  /* 0x0000080610187981 */ /* 0x001f22000c1e1b00 */
[----:B---3--:R-:W-:-:S03]  /*0bc0*/  DFMA R20, R20, -R2, R26 ;  /* 0x800000021414722b */ /* 0x008fc6000000001a */
[----:B------:R-:W3:Y:S04]  /*0bd0*/  LDG.E.64 R26, desc[UR6][R16.64] ;  /* 0x00000006101a7981 */ /* 0x000ee8000c1e1b00 */
[----:B------:R1:W-:Y:S04]  /*0be0*/  STG.E.64 desc[UR6][R16.64+-0x10], R20 ;  /* 0xfffff01410007986 */ /* 0x0003e8000c101b06 */
[----:B------:R-:W2:Y:S02]  /*0bf0*/  LDG.E.64 R14, desc[UR6][R18.64+-0x8] ;  /* 0xfffff806120e7981 */ /* 0x000ea4000c1e1b00 */
[----:B--2---:R-:W-:-:S07]  /*0c00*/  DFMA R14, R14, -R2, R22 ;  /* 0x800000020e0e722b */ /* 0x004fce0000000016 */
[----:B------:R1:W-:Y:S04]  /*0c10*/  STG.E.64 desc[UR6][R16.64+-0x8], R14 ;  /* 0xfffff80e10007986 */ /* 0x0003e8000c101b06 */
[----:B------:R-:W3:Y:S02]  /*0c20*/  LDG.E.64 R22, desc[UR6][R18.64] ;  /* 0x0000000612167981 */ /* 0x000ee4000c1e1b00 */
[----:B---3--:R-:W-:-:S07]  /*0c30*/  DFMA R22, R22, -R2, R26 ;  /* 0x800000021616722b */ /* 0x008fce000000001a */
[----:B------:R1:W-:Y:S04]  /*0c40*/  STG.E.64 desc[UR6][R16.64], R22 ;  /* 0x0000001610007986 */ /* 0x0003e8000c101b06 */
[----:B------:R-:W4:Y:S01]  /*0c50*/  LDG.E.64 R12, desc[UR6][R18.64+0x8] ;  /* 0x00000806120c7981 */ /* 0x000f22000c1e1b00 */
[----:B------:R-:W-:Y:S01]  /*0c60*/  PLOP3.LUT P0, PT, PT, PT, PT, 0x8, 0x80 ;  /* 0x000000000080781c */ /* 0x000fe20003f0e170 */
[----:B------:R-:W-:Y:S02]  /*0c70*/  VIADD R4, R4, 0x8 ;  /* 0x0000000804047836 */ /* 0x000fe40000000000 */
[----:B------:R-:W-:Y:S02]  /*0c80*/  VIADD R9, R9, 0x8 ;  /* 0x0000000809097836 */ /* 0x000fe40000000000 */
[----:B------:R-:W-:Y:S01]  /*0c90*/  VIADD R11, R11, 0x8 ;  /* 0x000000080b0b7836 */ /* 0x000fe20000000000 */
[----:B----4-:R-:W-:-:S07]  /*0ca0*/  DFMA R12, R12, -R2, R24 ;  /* 0x800000020c0c722b */ /* 0x010fce0000000018 */
[----:B------:R1:W-:Y:S04]  /*0cb0*/  STG.E.64 desc[UR6][R16.64+0x8], R12 ;  /* 0x0000080c10007986 */ /* 0x0003e8000c101b06 */
.L_x_36:
[----:B------:R-:W-:-:S13]  /*0cc0*/  ISETP.NE.OR P0, PT, R4, RZ, P0 ;  /* 0x000000ff0400720c */ /* 0x000fda0000705670 */
[----:B------:R-:W-:Y:S05]  /*0cd0*/  @!P0 BRA `(.L_x_30) ;  /* 0x00000000005c8947 */ /* 0x000fea0003800000 */
.L_x_33:
[----:B01----:R-:W-:-:S04]  /*0ce0*/  IMAD.WIDE R14, R9, 0x8, R6 ;  /* 0x00000008090e7825 */ /* 0x003fc800078e0206 */
[----:B--2---:R-:W-:Y:S01]  /*0cf0*/  IMAD.WIDE R12, R11, 0x8, R6 ;  /* 0x000000080b0c7825 */ /* 0x004fe200078e0206 */
        /* <DEDUP_REMOVED lines=14> */
[----:B------:R-:W-:-:S04]  /*0de0*/  IADD3 R4, PT, PT, R4, 0x4, RZ ;  /* 0x0000000404047810 */ /* 0x000fc80007ffe0ff */
[----:B------:R-:W-:Y:S01]  /*0df0*/  ISETP.NE.AND P0, PT, R4, RZ, PT ;  /* 0x000000ff0400720c */ /* 0x000fe20003f05270 */
[----:B------:R-:W-:Y:S02]  /*0e00*/  VIADD R9, R9, 0x4 ;  /* 0x0000000409097836 */ /* 0x000fe40000000000 */
[----:B------:R-:W-:Y:S01]  /*0e10*/  VIADD R11, R11, 0x4 ;  /* 0x000000040b0b7836 */ /* 0x000fe20000000000 */
[----:B-----5:R-:W-:-:S07]  /*0e20*/  DFMA R22, R22, -R2, R24 ;  /* 0x800000021616722b */ /* 0x020fce0000000018 */
[----:B------:R2:W-:Y:S02]  /*0e30*/  STG.E.64 desc[UR6][R12.64+0x8], R22 ;  /* 0x000008160c007986 */ /* 0x0005e4000c101b06 */
[----:B------:R-:W-:Y:S05]  /*0e40*/  @P0 BRA `(.L_x_33) ;  /* 0xfffffffc00a40947 */ /* 0x000fea000383ffff */
.L_x_30:
[----:B-1----:R-:W1:Y:S02]  /*0e50*/  LDC.64 R8, c[0x0][0x388] ;  /* 0x0000e200ff087b82 */ /* 0x002e640000000a00 */
[----:B-1----:R-:W-:-:S04]  /*0e60*/  IMAD.WIDE.U32 R6, R0, 0x8, R8 ;  /* 0x0000000800067825 */ /* 0x002fc800078e0008 */
[----:B------:R-:W-:Y:S02]  /*0e70*/  IMAD.WIDE.U32 R4, R5, 0x8, R8 ;  /* 0x0000000805047825 */ /* 0x000fe400078e0008 */
[----:B------:R-:W3:Y:S04]  /*0e80*/  LDG.E.64 R6, desc[UR6][R6.64] ;  /* 0x0000000606067981 */ /* 0x000ee8000c1e1b00 */
[----:B------:R-:W3:Y:S02]  /*0e90*/  LDG.E.64 R8, desc[UR6][R4.64] ;  /* 0x0000000604087981 */ /* 0x000ee4000c1e1b00 */
[----:B---3--:R-:W-:-:S07]  /*0ea0*/  DFMA R8, R6, -R2, R8 ;  /* 0x800000020608722b */ /* 0x008fce0000000008 */
[----:B------:R-:W-:Y:S01]  /*0eb0*/  STG.E.64 desc[UR6][R4.64], R8 ;  /* 0x0000000804007986 */ /* 0x000fe2000c101b06 */
[----:B------:R-:W-:Y:S05]  /*0ec0*/  EXIT ;  /* 0x000000000000794d */ /* 0x000fea0003800000 */
        .weak           $__internal_2_$__cuda_sm20_div_rn_f64_full
        .type           $__internal_2_$__cuda_sm20_div_rn_f64_full,@function
        .size           $__internal_2_$__cuda_sm20_div_rn_f64_full,(.L_x_45 - $__internal_2_$__cuda_sm20_div_rn_f64_full)
$__internal_2_$__cuda_sm20_div_rn_f64_full:
[C---:B------:R-:W-:Y:S01]  /*0ed0*/  FSETP.GEU.AND P0, PT, |R7|.reuse, 1.469367938527859385e-39, PT ;  /* 0x001000000700780b */ /* 0x040fe20003f0e200 */
[----:B------:R-:W-:Y:S01]  /*0ee0*/  BSSY.RECONVERGENT B1, `(.L_x_37) ;  /* 0x0000057000017945 */ /* 0x000fe20003800200 */
[----:B------:R-:W-:Y:S02]  /*0ef0*/  LOP3.LUT R2, R7, 0x800fffff, RZ, 0xc0, !PT ;  /* 0x800fffff07027812 */ /* 0x000fe400078ec0ff */
[C---:B------:R-:W-:Y:S02]  /*0f00*/  FSETP.GEU.AND P2, PT, |R9|.reuse, 1.469367938527859385e-39, PT ;  /* 0x001000000900780b */ /* 0x040fe40003f4e200 */
[----:B------:R-:W-:Y:S01]  /*0f10*/  LOP3.LUT R3, R2, 0x3ff00000, RZ, 0xfc, !PT ;  /* 0x3ff0000002037812 */ /* 0x000fe200078efcff */
[----:B------:R-:W-:Y:S01]  /*0f20*/  IMAD.MOV.U32 R2, RZ, RZ, R6 ;  /* 0x000000ffff027224 */ /* 0x000fe200078e0006 */
[----:B------:R-:W-:Y:S02]  /*0f30*/  MOV R10, 0x1 ;  /* 0x00000001000a7802 */ /* 0x000fe40000000f00 */
[----:B------:R-:W-:-:S02]  /*0f40*/  LOP3.LUT R13, R9, 0x7ff00000, RZ, 0xc0, !PT ;  /* 0x7ff00000090d7812 */ /* 0x000fc400078ec0ff */
[----:B------:R-:W-:Y:S01]  /*0f50*/  LOP3.LUT R20, R7, 0x7ff00000, RZ, 0xc0, !PT ;  /* 0x7ff0000007147812 */ /* 0x000fe200078ec0ff */
[----:B------:R-:W-:-:S03]  /*0f60*/  @!P0 DMUL R2, R6, 8.98846567431157953865e+307 ;  /* 0x7fe0000006028828 */ /* 0x000fc60000000000 */
[----:B------:R-:W-:Y:S01]  /*0f70*/  ISETP.GE.U32.AND P1, PT, R13, R20, PT ;  /* 0x000000140d00720c */ /* 0x000fe20003f26070 */
[----:B------:R-:W-:Y:S01]  /*0f80*/  @!P2 IMAD.MOV.U32 R22, RZ, RZ, RZ ;  /* 0x000000ffff16a224 */ /* 0x000fe200078e00ff */
[----:B------:R-:W-:Y:S01]  /*0f90*/  @!P2 LOP3.LUT R18, R7, 0x7ff00000, RZ, 0xc0, !PT ;  /* 0x7ff000000712a812 */ /* 0x000fe200078ec0ff */
[----:B------:R-:W0:Y:S03]  /*0fa0*/  MUFU.RCP64H R11, R3 ;  /* 0x00000003000b7308 */ /* 0x000e260000001800 */
[----:B------:R-:W-:Y:S01]  /*0fb0*/  @!P2 ISETP.GE.U32.AND P3, PT, R13, R18, PT ;  /* 0x000000120d00a20c */ /* 0x000fe20003f66070 */
[----:B0-----:R-:W-:-:S08]  /*0fc0*/  DFMA R14, R10, -R2, 1 ;  /* 0x3ff000000a0e742b */ /* 0x001fd00000000802 */
[----:B------:R-:W-:Y:S01]  /*0fd0*/  DFMA R16, R14, R14, R14 ;  /* 0x0000000e0e10722b */ /* 0x000fe2000000000e */
[----:B------:R-:W-:-:S05]  /*0fe0*/  IMAD.MOV.U32 R14, RZ, RZ, 0x1ca00000 ;  /* 0x1ca00000ff0e7424 */ /* 0x000fca00078e00ff */
[C---:B------:R-:W-:Y:S02]  /*0ff0*/  @!P2 SEL R15, R14.reuse, 0x63400000, !P3 ;  /* 0x634000000e0fa807 */ /* 0x040fe40005800000 */
[----:B------:R-:W-:Y:S01]  /*1000*/  DFMA R16, R10, R16, R10 ;  /* 0x000000100a10722b */ /* 0x000fe2000000000a */
[----:B------:R-:W-:Y:S01]  /*1010*/  SEL R11, R14, 0x63400000, !P1 ;  /* 0x634000000e0b7807 */ /* 0x000fe20004800000 */
[----:B------:R-:W-:Y:S01]  /*1020*/  IMAD.MOV.U32 R10, RZ, RZ, R8 ;  /* 0x000000ffff0a7224 */ /* 0x000fe200078e0008 */
[--C-:B------:R-:W-:Y:S02]  /*1030*/  @!P2 LOP3.LUT R15, R15, 0x80000000, R9.reuse, 0xf8, !PT ;  /* 0x800000000f0fa812 */ /* 0x100fe400078ef809 */
[----:B------:R-:W-:Y:S02]  /*1040*/  LOP3.LUT R11, R11, 0x800fffff, R9, 0xf8, !PT ;  /* 0x800fffff0b0b7812 */ /* 0x000fe400078ef809 */
[----:B------:R-:W-:Y:S01]  /*1050*/  @!P2 LOP3.LUT R23, R15, 0x100000, RZ, 0xfc, !PT ;  /* 0x001000000f17a812 */ /* 0x000fe200078efcff */
[----:B------:R-:W-:-:S05]  /*1060*/  DFMA R18, R16, -R2, 1 ;  /* 0x3ff000001012742b */ /* 0x000fca0000000802 */
[----:B------:R-:W-:Y:S01]  /*1070*/  @!P2 DFMA R10, R10, 2, -R22 ;  /* 0x400000000a0aa82b */ /* 0x000fe20000000816 */
[----:B------:R-:W-:Y:S02]  /*1080*/  MOV R23, R13 ;  /* 0x0000000d00177202 */ /* 0x000fe40000000f00 */
[----:B------:R-:W-:Y:S01]  /*1090*/  DFMA R16, R16, R18, R16 ;  /* 0x000000121010722b */ /* 0x000fe20000000010 */
[----:B------:R-:W-:Y:S01]  /*10a0*/  IMAD.MOV.U32 R22, RZ, RZ, R20 ;  /* 0x000000ffff167224 */ /* 0x000fe200078e0014 */
[----:B------:R-:W-:-:S05]  /*10b0*/  @!P0 LOP3.LUT R22, R3, 0x7ff00000, RZ, 0xc0, !PT ;  /* 0x7ff0000003168812 */ /* 0x000fca00078ec0ff */
[----:B------:R-:W-:Y:S01]  /*10c0*/  @!P2 LOP3.LUT R23, R11, 0x7ff00000, RZ, 0xc0, !PT ;  /* 0x7ff000000b17a812 */ /* 0x000fe200078ec0ff */
[----:B------:R-:W-:Y:S01]  /*10d0*/  VIADD R24, R22, 0xffffffff ;  /* 0xffffffff16187836 */ /* 0x000fe20000000000 */
[----:B------:R-:W-:-:S03]  /*10e0*/  DMUL R18, R16, R10 ;  /* 0x0000000a10127228 */ /* 0x000fc60000000000 */
        /* <DEDUP_REMOVED lines=10> */
[----:B------:R-:W-:-:S04]  /*1190*/  SEL R13, R14, 0x63400000, !P0 ;  /* 0x634000000e0d7807 */ /* 0x000fc80004000000 */
[----:B------:R-:W-:Y:S01]  /*11a0*/  IADD3 R13, PT, PT, -R13, R8, RZ ;  /* 0x000000080d0d7210 */ /* 0x000fe20007ffe1ff */
[----:B------:R-:W-:-:S04]  /*11b0*/  IMAD.MOV.U32 R8, RZ, RZ, RZ ;  /* 0x000000ffff087224 */ /* 0x000fc800078e00ff */
        /* <DEDUP_REMOVED lines=20> */
.L_x_38:
        /* <DEDUP_REMOVED lines=11> */
[----:B------:R-:W-:Y:S02]  /*13b0*/  @P0 LOP3.LUT R2, R15, 0x7ff00000, RZ, 0xfc, !PT ;  /* 0x7ff000000f020812 */ /* 0x000fe400078efcff */
[----:B------:R-:W-:Y:S01]  /*13c0*/  @!P0 MOV R14, RZ ;  /* 0x000000ff000e8202 */ /* 0x000fe20000000f00 */
[----:B------:R-:W-:Y:S02]  /*13d0*/  @P0 IMAD.MOV.U32 R14, RZ, RZ, RZ ;  /* 0x000000ffff0e0224 */ /* 0x000fe400078e00ff */
[----:B------:R-:W-:Y:S01]  /*13e0*/  @P0 IMAD.MOV.U32 R15, RZ, RZ, R2 ;  /* 0x000000ffff0f0224 */ /* 0x000fe200078e0002 */
[----:B------:R-:W-:Y:S06]  /*13f0*/  BRA `(.L_x_39) ;  /* 0x0000000000147947 */ /* 0x000fec0003800000 */
.L_x_41:
[----:B------:R-:W-:Y:S02]  /*1400*/  LOP3.LUT R15, R7, 0x80000, RZ, 0xfc, !PT ;  /* 0x00080000070f7812 */ /* 0x000fe400078efcff */
[----:B------:R-:W-:Y:S01]  /*1410*/  MOV R14, R6 ;  /* 0x00000006000e7202 */ /* 0x000fe20000000f00 */
[----:B------:R-:W-:Y:S06]  /*1420*/  BRA `(.L_x_39) ;  /* 0x0000000000087947 */ /* 0x000fec0003800000 */
.L_x_40:
[----:B------:R-:W-:Y:S01]  /*1430*/  LOP3.LUT R15, R9, 0x80000, RZ, 0xfc, !PT ;  /* 0x00080000090f7812 */ /* 0x000fe200078efcff */
[----:B------:R-:W-:-:S07]  /*1440*/  IMAD.MOV.U32 R14, RZ, RZ, R8 ;  /* 0x000000ffff0e7224 */ /* 0x000fce00078e0008 */
.L_x_39:
[----:B------:R-:W-:Y:S05]  /*1450*/  BSYNC.RECONVERGENT B1 ;  /* 0x0000000000017941 */ /* 0x000fea0003800200 */
.L_x_37:
[----:B------:R-:W-:Y:S01]  /*1460*/  IMAD.MOV.U32 R13, RZ, RZ, 0x0 ;  /* 0x00000000ff0d7424 */ /* 0x000fe200078e00ff */
[----:B------:R-:W-:Y:S01]  /*1470*/  MOV R3, R15 ;  /* 0x0000000f00037202 */ /* 0x000fe20000000f00 */
[----:B------:R-:W-:Y:S02]  /*1480*/  IMAD.MOV.U32 R2, RZ, RZ, R14 ;  /* 0x000000ffff027224 */ /* 0x000fe400078e000e */
[----:B------:R-:W-:Y:S05]  /*1490*/  RET.REL.NODEC R12 `(_Z25gaussianEliminationKernelPdS_i) ;  /* 0xffffffe80cd87950 */ /* 0x000fea0003c3ffff */
.L_x_42:
        /* <DEDUP_REMOVED lines=14> */
.L_x_45:


//--------------------- .nv.shared.reserved.0     --------------------------
	.section	.nv.shared.reserved.0,"aw",@nobits
	.weak		__nv_reservedSMEM_offset_0_alias
	.size		__nv_reservedSMEM_offset_0_alias, 0, 64
	.other		__nv_reservedSMEM_offset_0_alias,@"STO_CUDA_RESERVED_SHARED STV_DEFAULT"
__nv_reservedSMEM_offset_0_alias:
	.zero		0
	.zero		64


//--------------------- .nv.constant0._Z22backSubstitutionKernelPdS_S_i --------------------------
	.section	.nv.constant0._Z22backSubstitutionKernelPdS_S_i,"a",@progbits
	.sectionflags	@""
	.align	4
.nv.constant0._Z22backSubstitutionKernelPdS_S_i:
	.zero		924


//--------------------- .nv.constant0._Z22initializeSystemKernelPdS_ii --------------------------
	.section	.nv.constant0._Z22initializeSystemKernelPdS_ii,"a",@progbits
	.sectionflags	@""
	.align	4
.nv.constant0._Z22initializeSystemKernelPdS_ii:
	.zero		920


//--------------------- .nv.constant0._Z25gaussianEliminationKernelPdS_i --------------------------
	.section	.nv.constant0._Z25gaussianEliminationKernelPdS_i,"a",@progbits
	.sectionflags	@""
	.align	4
.nv.constant0._Z25gaussianEliminationKernelPdS_i:
	.zero		916


//--------------------- SYMBOLS --------------------------

	.type		.nv.reservedSmem.offset0,@object
	.size		.nv.reservedSmem.offset0,0x4
